//
// Generated by NVIDIA NVVM Compiler
//
// Compiler Build ID: CL-36424714
// Cuda compilation tools, release 13.0, V13.0.88
// Based on NVVM 20.0.0
//

.version 9.0
.target sm_100
.address_size 64

	// .globl	_Z26computeExponentialIntegraliiPKdPdPfi
.const .align 8 .f64 d_eulerConstant = 0d3FE2788CFC6FB619;
.const .align 4 .f32 d_eulerConstantF = 0f3F13C468;

.visible .entry _Z26computeExponentialIntegraliiPKdPdPfi(
	.param .u32 _Z26computeExponentialIntegraliiPKdPdPfi_param_0,
	.param .u32 _Z26computeExponentialIntegraliiPKdPdPfi_param_1,
	.param .u64 .ptr .align 1 _Z26computeExponentialIntegraliiPKdPdPfi_param_2,
	.param .u64 .ptr .align 1 _Z26computeExponentialIntegraliiPKdPdPfi_param_3,
	.param .u64 .ptr .align 1 _Z26computeExponentialIntegraliiPKdPdPfi_param_4,
	.param .u32 _Z26computeExponentialIntegraliiPKdPdPfi_param_5
)
{
	.reg .pred 	%p<52>;
	.reg .b32 	%r<128>;
	.reg .b32 	%f<135>;
	.reg .b64 	%rd<15>;
	.reg .b64 	%fd<200>;

	ld.param.u32 	%r31, [_Z26computeExponentialIntegraliiPKdPdPfi_param_1];
	ld.param.u64 	%rd2, [_Z26computeExponentialIntegraliiPKdPdPfi_param_2];
	ld.param.u32 	%r32, [_Z26computeExponentialIntegraliiPKdPdPfi_param_5];
	mov.u32 	%r33, %ctaid.x;
	mov.u32 	%r34, %ntid.x;
	mov.u32 	%r35, %tid.x;
	mad.lo.s32 	%r1, %r33, %r34, %r35;
	setp.ge.s32 	%p1, %r1, %r32;
	mov.f64 	%fd199, 0dBFF0000000000000;
	@%p1 bra 	$L__BB0_53;
	ld.param.u32 	%r114, [_Z26computeExponentialIntegraliiPKdPdPfi_param_0];
	cvta.to.global.u64 	%rd5, %rd2;
	mul.wide.s32 	%rd6, %r1, 8;
	add.s64 	%rd1, %rd5, %rd6;
	ld.global.f64 	%fd48, [%rd1];
	add.s32 	%r2, %r114, -1;
	setp.lt.s32 	%p2, %r114, 1;
	setp.lt.f64 	%p3, %fd48, 0d0000000000000000;
	or.pred  	%p4, %p2, %p3;
	@%p4 bra 	$L__BB0_34;
	ld.param.u32 	%r115, [_Z26computeExponentialIntegraliiPKdPdPfi_param_0];
	setp.eq.f64 	%p5, %fd48, 0d0000000000000000;
	setp.eq.s32 	%p6, %r115, 1;
	and.pred  	%p7, %p6, %p5;
	@%p7 bra 	$L__BB0_34;
	setp.leu.f64 	%p8, %fd48, 0d3FF0000000000000;
	@%p8 bra 	$L__BB0_16;
	ld.param.u32 	%r116, [_Z26computeExponentialIntegraliiPKdPdPfi_param_0];
	cvt.rn.f64.u32 	%fd131, %r116;
	add.f64 	%fd187, %fd48, %fd131;
	rcp.rn.f64 	%fd184, %fd187;
	setp.lt.s32 	%p23, %r31, 1;
	@%p23 bra 	$L__BB0_12;
	mov.f64 	%fd186, 0d7FEFFFFFFFFFFFFF;
	mov.b32 	%r120, 1;
	mov.f64 	%fd185, %fd184;
	bra.uni 	$L__BB0_7;
$L__BB0_6:
	add.s32 	%r3, %r120, 1;
	setp.eq.s32 	%p27, %r120, %r31;
	mov.u32 	%r120, %r3;
	@%p27 bra 	$L__BB0_12;
$L__BB0_7:
	cvt.rn.f64.u32 	%fd133, %r120;
	neg.f64 	%fd134, %fd133;
	add.s32 	%r73, %r120, %r2;
	cvt.rn.f64.s32 	%fd135, %r73;
	mul.f64 	%fd136, %fd134, %fd135;
	add.f64 	%fd187, %fd187, 0d4000000000000000;
	fma.rn.f64 	%fd137, %fd185, %fd136, %fd187;
	rcp.rn.f64 	%fd185, %fd137;
	div.rn.f64 	%fd138, %fd136, %fd186;
	add.f64 	%fd186, %fd187, %fd138;
	mul.f64 	%fd139, %fd186, %fd185;
	mul.f64 	%fd184, %fd184, %fd139;
	add.f64 	%fd140, %fd139, 0dBFF0000000000000;
	abs.f64 	%fd141, %fd140;
	setp.gtu.f64 	%p24, %fd141, 0d39B4484BFEEBC2A0;
	@%p24 bra 	$L__BB0_6;
	neg.f64 	%fd142, %fd48;
	fma.rn.f64 	%fd143, %fd48, 0dBFF71547652B82FE, 0d4338000000000000;
	{
	.reg .b32 %temp; 
	mov.b64 	{%r5, %temp}, %fd143;
	}
	mov.f64 	%fd144, 0dC338000000000000;
	add.rn.f64 	%fd145, %fd143, %fd144;
	fma.rn.f64 	%fd146, %fd145, 0dBFE62E42FEFA39EF, %fd142;
	fma.rn.f64 	%fd147, %fd145, 0dBC7ABC9E3B39803F, %fd146;
	fma.rn.f64 	%fd148, %fd147, 0d3E5ADE1569CE2BDF, 0d3E928AF3FCA213EA;
	fma.rn.f64 	%fd149, %fd148, %fd147, 0d3EC71DEE62401315;
	fma.rn.f64 	%fd150, %fd149, %fd147, 0d3EFA01997C89EB71;
	fma.rn.f64 	%fd151, %fd150, %fd147, 0d3F2A01A014761F65;
	fma.rn.f64 	%fd152, %fd151, %fd147, 0d3F56C16C1852B7AF;
	fma.rn.f64 	%fd153, %fd152, %fd147, 0d3F81111111122322;
	fma.rn.f64 	%fd154, %fd153, %fd147, 0d3FA55555555502A1;
	fma.rn.f64 	%fd155, %fd154, %fd147, 0d3FC5555555555511;
	fma.rn.f64 	%fd156, %fd155, %fd147, 0d3FE000000000000B;
	fma.rn.f64 	%fd157, %fd156, %fd147, 0d3FF0000000000000;
	fma.rn.f64 	%fd158, %fd157, %fd147, 0d3FF0000000000000;
	{
	.reg .b32 %temp; 
	mov.b64 	{%r6, %temp}, %fd158;
	}
	{
	.reg .b32 %temp; 
	mov.b64 	{%temp, %r7}, %fd158;
	}
	shl.b32 	%r74, %r5, 20;
	add.s32 	%r75, %r74, %r7;
	mov.b64 	%fd188, {%r6, %r75};
	{
	.reg .b32 %temp; 
	mov.b64 	{%temp, %r76}, %fd142;
	}
	mov.b32 	%f30, %r76;
	abs.f32 	%f1, %f30;
	setp.lt.f32 	%p25, %f1, 0f4086232B;
	@%p25 bra 	$L__BB0_11;
	setp.geu.f32 	%p26, %f1, 0f40874800;
	mov.f64 	%fd188, 0d0000000000000000;
	@%p26 bra 	$L__BB0_11;
	shr.u32 	%r77, %r5, 31;
	add.s32 	%r78, %r5, %r77;
	shr.s32 	%r79, %r78, 1;
	shl.b32 	%r80, %r79, 20;
	add.s32 	%r81, %r7, %r80;
	mov.b64 	%fd160, {%r6, %r81};
	sub.s32 	%r82, %r5, %r79;
	shl.b32 	%r83, %r82, 20;
	add.s32 	%r84, %r83, 1072693248;
	mov.b32 	%r85, 0;
	mov.b64 	%fd161, {%r85, %r84};
	mul.f64 	%fd188, %fd161, %fd160;
$L__BB0_11:
	mul.f64 	%fd199, %fd184, %fd188;
	bra.uni 	$L__BB0_34;
$L__BB0_12:
	neg.f64 	%fd162, %fd48;
	fma.rn.f64 	%fd163, %fd48, 0dBFF71547652B82FE, 0d4338000000000000;
	{
	.reg .b32 %temp; 
	mov.b64 	{%r8, %temp}, %fd163;
	}
	mov.f64 	%fd164, 0dC338000000000000;
	add.rn.f64 	%fd165, %fd163, %fd164;
	fma.rn.f64 	%fd166, %fd165, 0dBFE62E42FEFA39EF, %fd162;
	fma.rn.f64 	%fd167, %fd165, 0dBC7ABC9E3B39803F, %fd166;
	fma.rn.f64 	%fd168, %fd167, 0d3E5ADE1569CE2BDF, 0d3E928AF3FCA213EA;
	fma.rn.f64 	%fd169, %fd168, %fd167, 0d3EC71DEE62401315;
	fma.rn.f64 	%fd170, %fd169, %fd167, 0d3EFA01997C89EB71;
	fma.rn.f64 	%fd171, %fd170, %fd167, 0d3F2A01A014761F65;
	fma.rn.f64 	%fd172, %fd171, %fd167, 0d3F56C16C1852B7AF;
	fma.rn.f64 	%fd173, %fd172, %fd167, 0d3F81111111122322;
	fma.rn.f64 	%fd174, %fd173, %fd167, 0d3FA55555555502A1;
	fma.rn.f64 	%fd175, %fd174, %fd167, 0d3FC5555555555511;
	fma.rn.f64 	%fd176, %fd175, %fd167, 0d3FE000000000000B;
	fma.rn.f64 	%fd177, %fd176, %fd167, 0d3FF0000000000000;
	fma.rn.f64 	%fd178, %fd177, %fd167, 0d3FF0000000000000;
	{
	.reg .b32 %temp; 
	mov.b64 	{%r9, %temp}, %fd178;
	}
	{
	.reg .b32 %temp; 
	mov.b64 	{%temp, %r10}, %fd178;
	}
	shl.b32 	%r86, %r8, 20;
	add.s32 	%r87, %r86, %r10;
	mov.b64 	%fd190, {%r9, %r87};
	{
	.reg .b32 %temp; 
	mov.b64 	{%temp, %r88}, %fd162;
	}
	mov.b32 	%f31, %r88;
	abs.f32 	%f2, %f31;
	setp.lt.f32 	%p28, %f2, 0f4086232B;
	@%p28 bra 	$L__BB0_15;
	setp.geu.f32 	%p29, %f2, 0f40874800;
	mov.f64 	%fd190, 0d0000000000000000;
	@%p29 bra 	$L__BB0_15;
	shr.u32 	%r89, %r8, 31;
	add.s32 	%r90, %r8, %r89;
	shr.s32 	%r91, %r90, 1;
	shl.b32 	%r92, %r91, 20;
	add.s32 	%r93, %r10, %r92;
	mov.b64 	%fd180, {%r9, %r93};
	sub.s32 	%r94, %r8, %r91;
	shl.b32 	%r95, %r94, 20;
	add.s32 	%r96, %r95, 1072693248;
	mov.b32 	%r97, 0;
	mov.b64 	%fd181, {%r97, %r96};
	mul.f64 	%fd190, %fd181, %fd180;
$L__BB0_15:
	mul.f64 	%fd199, %fd184, %fd190;
	bra.uni 	$L__BB0_34;
$L__BB0_16:
	setp.eq.s32 	%p9, %r2, 0;
	@%p9 bra 	$L__BB0_18;
	cvt.rn.f64.u32 	%fd50, %r2;
	rcp.rn.f64 	%fd199, %fd50;
	bra.uni 	$L__BB0_26;
$L__BB0_18:
	{
	.reg .b32 %temp; 
	mov.b64 	{%temp, %r121}, %fd48;
	}
	{
	.reg .b32 %temp; 
	mov.b64 	{%r122, %temp}, %fd48;
	}
	setp.gt.s32 	%p10, %r121, 1048575;
	mov.b32 	%r123, -1023;
	mov.f64 	%fd191, %fd48;
	@%p10 bra 	$L__BB0_20;
	mul.f64 	%fd191, %fd48, 0d4350000000000000;
	{
	.reg .b32 %temp; 
	mov.b64 	{%temp, %r121}, %fd191;
	}
	{
	.reg .b32 %temp; 
	mov.b64 	{%r122, %temp}, %fd191;
	}
	mov.b32 	%r123, -1077;
$L__BB0_20:
	add.s32 	%r38, %r121, -1;
	setp.gt.u32 	%p11, %r38, 2146435070;
	@%p11 bra 	$L__BB0_24;
	shr.u32 	%r41, %r121, 20;
	add.s32 	%r124, %r123, %r41;
	and.b32  	%r42, %r121, 1048575;
	or.b32  	%r43, %r42, 1072693248;
	mov.b64 	%fd192, {%r122, %r43};
	setp.lt.u32 	%p13, %r43, 1073127583;
	@%p13 bra 	$L__BB0_23;
	{
	.reg .b32 %temp; 
	mov.b64 	{%r44, %temp}, %fd192;
	}
	{
	.reg .b32 %temp; 
	mov.b64 	{%temp, %r45}, %fd192;
	}
	add.s32 	%r46, %r45, -1048576;
	mov.b64 	%fd192, {%r44, %r46};
	add.s32 	%r124, %r124, 1;
$L__BB0_23:
	add.f64 	%fd52, %fd192, 0dBFF0000000000000;
	add.f64 	%fd53, %fd192, 0d3FF0000000000000;
	rcp.approx.ftz.f64 	%fd54, %fd53;
	neg.f64 	%fd55, %fd53;
	fma.rn.f64 	%fd56, %fd55, %fd54, 0d3FF0000000000000;
	fma.rn.f64 	%fd57, %fd56, %fd56, %fd56;
	fma.rn.f64 	%fd58, %fd57, %fd54, %fd54;
	mul.f64 	%fd59, %fd52, %fd58;
	fma.rn.f64 	%fd60, %fd52, %fd58, %fd59;
	mul.f64 	%fd61, %fd60, %fd60;
	fma.rn.f64 	%fd62, %fd61, 0d3EB1380B3AE80F1E, 0d3ED0EE258B7A8B04;
	fma.rn.f64 	%fd63, %fd62, %fd61, 0d3EF3B2669F02676F;
	fma.rn.f64 	%fd64, %fd63, %fd61, 0d3F1745CBA9AB0956;
	fma.rn.f64 	%fd65, %fd64, %fd61, 0d3F3C71C72D1B5154;
	fma.rn.f64 	%fd66, %fd65, %fd61, 0d3F624924923BE72D;
	fma.rn.f64 	%fd67, %fd66, %fd61, 0d3F8999999999A3C4;
	fma.rn.f64 	%fd68, %fd67, %fd61, 0d3FB5555555555554;
	sub.f64 	%fd69, %fd52, %fd60;
	add.f64 	%fd70, %fd69, %fd69;
	neg.f64 	%fd71, %fd60;
	fma.rn.f64 	%fd72, %fd71, %fd52, %fd70;
	mul.f64 	%fd73, %fd58, %fd72;
	mul.f64 	%fd74, %fd61, %fd68;
	fma.rn.f64 	%fd75, %fd74, %fd60, %fd73;
	xor.b32  	%r47, %r124, -2147483648;
	mov.b32 	%r48, 1127219200;
	mov.b64 	%fd76, {%r47, %r48};
	mov.b32 	%r49, -2147483648;
	mov.b64 	%fd77, {%r49, %r48};
	sub.f64 	%fd78, %fd76, %fd77;
	fma.rn.f64 	%fd79, %fd78, 0d3FE62E42FEFA39EF, %fd60;
	fma.rn.f64 	%fd80, %fd78, 0dBFE62E42FEFA39EF, %fd79;
	sub.f64 	%fd81, %fd80, %fd60;
	sub.f64 	%fd82, %fd75, %fd81;
	fma.rn.f64 	%fd83, %fd78, 0d3C7ABC9E3B39803F, %fd82;
	add.f64 	%fd193, %fd79, %fd83;
	bra.uni 	$L__BB0_25;
$L__BB0_24:
	fma.rn.f64 	%fd51, %fd191, 0d7FF0000000000000, 0d7FF0000000000000;
	{
	.reg .b32 %temp; 
	mov.b64 	{%temp, %r39}, %fd191;
	}
	and.b32  	%r40, %r39, 2147483647;
	setp.eq.s32 	%p12, %r40, 0;
	selp.f64 	%fd193, 0dFFF0000000000000, %fd51, %p12;
$L__BB0_25:
	neg.f64 	%fd84, %fd193;
	ld.const.f64 	%fd85, [d_eulerConstant];
	sub.f64 	%fd199, %fd84, %fd85;
$L__BB0_26:
	setp.lt.s32 	%p14, %r31, 1;
	@%p14 bra 	$L__BB0_34;
	neg.f64 	%fd32, %fd48;
	{
	.reg .b32 %temp; 
	mov.b64 	{%temp, %r51}, %fd48;
	}
	{
	.reg .b32 %temp; 
	mov.b64 	{%r52, %temp}, %fd48;
	}
	setp.lt.s32 	%p15, %r51, 1048576;
	mul.f64 	%fd87, %fd48, 0d4350000000000000;
	{
	.reg .b32 %temp; 
	mov.b64 	{%temp, %r53}, %fd87;
	}
	{
	.reg .b32 %temp; 
	mov.b64 	{%r54, %temp}, %fd87;
	}
	mov.b32 	%r55, 1127219200;
	mov.b32 	%r56, -2147483648;
	mov.b64 	%fd33, {%r56, %r55};
	selp.f64 	%fd88, %fd87, %fd48, %p15;
	selp.b32 	%r57, %r53, %r51, %p15;
	selp.b32 	%r58, %r54, %r52, %p15;
	add.s32 	%r21, %r57, -1;
	fma.rn.f64 	%fd89, %fd88, 0d7FF0000000000000, 0d7FF0000000000000;
	{
	.reg .b32 %temp; 
	mov.b64 	{%temp, %r59}, %fd88;
	}
	and.b32  	%r60, %r59, 2147483647;
	setp.eq.s32 	%p16, %r60, 0;
	selp.f64 	%fd34, 0dFFF0000000000000, %fd89, %p16;
	selp.b32 	%r61, -1077, -1023, %p15;
	shr.u32 	%r62, %r57, 20;
	add.s32 	%r22, %r61, %r62;
	and.b32  	%r63, %r57, 1048575;
	or.b32  	%r23, %r63, 1072693248;
	mov.b64 	%fd35, {%r58, %r23};
	{
	.reg .b32 %temp; 
	mov.b64 	{%r64, %temp}, %fd35;
	}
	{
	.reg .b32 %temp; 
	mov.b64 	{%temp, %r65}, %fd35;
	}
	add.s32 	%r66, %r65, -1048576;
	mov.b64 	%fd36, {%r64, %r66};
	mov.f64 	%fd195, 0d3FF0000000000000;
	mov.b32 	%r125, 1;
$L__BB0_28:
	cvt.rn.f64.u32 	%fd90, %r125;
	div.rn.f64 	%fd91, %fd32, %fd90;
	mul.f64 	%fd195, %fd195, %fd91;
	setp.eq.s32 	%p17, %r125, %r2;
	@%p17 bra 	$L__BB0_30;
	neg.f64 	%fd92, %fd195;
	sub.s32 	%r67, %r125, %r2;
	cvt.rn.f64.s32 	%fd93, %r67;
	div.rn.f64 	%fd198, %fd92, %fd93;
	bra.uni 	$L__BB0_33;
$L__BB0_30:
	setp.gt.u32 	%p18, %r21, 2146435070;
	mov.f64 	%fd197, %fd34;
	@%p18 bra 	$L__BB0_32;
	setp.gt.u32 	%p19, %r23, 1073127582;
	selp.f64 	%fd94, %fd36, %fd35, %p19;
	selp.u32 	%r68, 1, 0, %p19;
	add.s32 	%r69, %r22, %r68;
	add.f64 	%fd95, %fd94, 0dBFF0000000000000;
	add.f64 	%fd96, %fd94, 0d3FF0000000000000;
	rcp.approx.ftz.f64 	%fd97, %fd96;
	neg.f64 	%fd98, %fd96;
	fma.rn.f64 	%fd99, %fd98, %fd97, 0d3FF0000000000000;
	fma.rn.f64 	%fd100, %fd99, %fd99, %fd99;
	fma.rn.f64 	%fd101, %fd100, %fd97, %fd97;
	mul.f64 	%fd102, %fd95, %fd101;
	fma.rn.f64 	%fd103, %fd95, %fd101, %fd102;
	mul.f64 	%fd104, %fd103, %fd103;
	fma.rn.f64 	%fd105, %fd104, 0d3EB1380B3AE80F1E, 0d3ED0EE258B7A8B04;
	fma.rn.f64 	%fd106, %fd105, %fd104, 0d3EF3B2669F02676F;
	fma.rn.f64 	%fd107, %fd106, %fd104, 0d3F1745CBA9AB0956;
	fma.rn.f64 	%fd108, %fd107, %fd104, 0d3F3C71C72D1B5154;
	fma.rn.f64 	%fd109, %fd108, %fd104, 0d3F624924923BE72D;
	fma.rn.f64 	%fd110, %fd109, %fd104, 0d3F8999999999A3C4;
	fma.rn.f64 	%fd111, %fd110, %fd104, 0d3FB5555555555554;
	sub.f64 	%fd112, %fd95, %fd103;
	add.f64 	%fd113, %fd112, %fd112;
	neg.f64 	%fd114, %fd103;
	fma.rn.f64 	%fd115, %fd114, %fd95, %fd113;
	mul.f64 	%fd116, %fd101, %fd115;
	mul.f64 	%fd117, %fd104, %fd111;
	fma.rn.f64 	%fd118, %fd117, %fd103, %fd116;
	xor.b32  	%r70, %r69, -2147483648;
	mov.b32 	%r71, 1127219200;
	mov.b64 	%fd119, {%r70, %r71};
	sub.f64 	%fd120, %fd119, %fd33;
	fma.rn.f64 	%fd121, %fd120, 0d3FE62E42FEFA39EF, %fd103;
	fma.rn.f64 	%fd122, %fd120, 0dBFE62E42FEFA39EF, %fd121;
	sub.f64 	%fd123, %fd122, %fd103;
	sub.f64 	%fd124, %fd118, %fd123;
	fma.rn.f64 	%fd125, %fd120, 0d3C7ABC9E3B39803F, %fd124;
	add.f64 	%fd197, %fd121, %fd125;
$L__BB0_32:
	ld.const.f64 	%fd126, [d_eulerConstant];
	sub.f64 	%fd127, %fd126, %fd197;
	mul.f64 	%fd198, %fd195, %fd127;
$L__BB0_33:
	add.f64 	%fd199, %fd199, %fd198;
	abs.f64 	%fd128, %fd198;
	abs.f64 	%fd129, %fd199;
	mul.f64 	%fd130, %fd129, 0d39B4484BFEEBC2A0;
	setp.geu.f64 	%p20, %fd128, %fd130;
	add.s32 	%r25, %r125, 1;
	setp.lt.s32 	%p21, %r125, %r31;
	and.pred  	%p22, %p20, %p21;
	mov.u32 	%r125, %r25;
	@%p22 bra 	$L__BB0_28;
$L__BB0_34:
	ld.param.u64 	%rd13, [_Z26computeExponentialIntegraliiPKdPdPfi_param_3];
	ld.param.u32 	%r117, [_Z26computeExponentialIntegraliiPKdPdPfi_param_0];
	setp.lt.s32 	%p30, %r117, 1;
	cvta.to.global.u64 	%rd7, %rd13;
	mul.wide.s32 	%rd8, %r1, 8;
	add.s64 	%rd9, %rd7, %rd8;
	st.global.f64 	[%rd9], %fd199;
	ld.global.f64 	%fd182, [%rd1];
	cvt.rn.f32.f64 	%f33, %fd182;
	setp.lt.f32 	%p31, %f33, 0f00000000;
	or.pred  	%p32, %p30, %p31;
	mov.f32 	%f134, 0fBF800000;
	@%p32 bra 	$L__BB0_52;
	ld.param.u32 	%r118, [_Z26computeExponentialIntegraliiPKdPdPfi_param_0];
	setp.eq.f32 	%p33, %f33, 0f00000000;
	setp.eq.s32 	%p34, %r118, 1;
	and.pred  	%p35, %p34, %p33;
	@%p35 bra 	$L__BB0_52;
	setp.leu.f32 	%p36, %f33, 0f3F800000;
	@%p36 bra 	$L__BB0_43;
	ld.param.u32 	%r119, [_Z26computeExponentialIntegraliiPKdPdPfi_param_0];
	cvt.rn.f32.u32 	%f89, %r119;
	add.f32 	%f128, %f89, %f33;
	rcp.rn.f32 	%f125, %f128;
	setp.lt.s32 	%p49, %r31, 1;
	@%p49 bra 	$L__BB0_42;
	mov.f32 	%f127, 0f7F7FFFFF;
	mov.b32 	%r126, 1;
	mov.f32 	%f126, %f125;
	bra.uni 	$L__BB0_40;
$L__BB0_39:
	add.s32 	%r26, %r126, 1;
	setp.eq.s32 	%p51, %r126, %r31;
	mov.u32 	%r126, %r26;
	@%p51 bra 	$L__BB0_42;
$L__BB0_40:
	cvt.rn.f32.u32 	%f91, %r126;
	neg.f32 	%f92, %f91;
	add.s32 	%r109, %r126, %r2;
	cvt.rn.f32.s32 	%f93, %r109;
	mul.f32 	%f94, %f92, %f93;
	add.f32 	%f128, %f128, 0f40000000;
	fma.rn.f32 	%f95, %f126, %f94, %f128;
	rcp.rn.f32 	%f126, %f95;
	div.rn.f32 	%f96, %f94, %f127;
	add.f32 	%f127, %f128, %f96;
	mul.f32 	%f97, %f127, %f126;
	mul.f32 	%f125, %f125, %f97;
	add.f32 	%f98, %f97, 0fBF800000;
	abs.f32 	%f99, %f98;
	setp.gtu.f32 	%p50, %f99, 0f0DA24260;
	@%p50 bra 	$L__BB0_39;
	fma.rn.f32 	%f100, %f33, 0fBBBB989D, 0f3F000000;
	cvt.sat.f32.f32 	%f101, %f100;
	mov.f32 	%f102, 0f4B400001;
	mov.f32 	%f103, 0f437C0000;
	fma.rm.f32 	%f104, %f101, %f103, %f102;
	add.f32 	%f105, %f104, 0fCB40007F;
	neg.f32 	%f106, %f105;
	fma.rn.f32 	%f107, %f33, 0fBFB8AA3B, %f106;
	fma.rn.f32 	%f108, %f33, 0fB2A57060, %f107;
	mov.b32 	%r110, %f104;
	shl.b32 	%r111, %r110, 23;
	mov.b32 	%f109, %r111;
	ex2.approx.ftz.f32 	%f110, %f108;
	mul.f32 	%f111, %f110, %f109;
	mul.f32 	%f134, %f125, %f111;
	bra.uni 	$L__BB0_52;
$L__BB0_42:
	fma.rn.f32 	%f112, %f33, 0fBBBB989D, 0f3F000000;
	cvt.sat.f32.f32 	%f113, %f112;
	mov.f32 	%f114, 0f4B400001;
	mov.f32 	%f115, 0f437C0000;
	fma.rm.f32 	%f116, %f113, %f115, %f114;
	add.f32 	%f117, %f116, 0fCB40007F;
	neg.f32 	%f118, %f117;
	fma.rn.f32 	%f119, %f33, 0fBFB8AA3B, %f118;
	fma.rn.f32 	%f120, %f33, 0fB2A57060, %f119;
	mov.b32 	%r112, %f116;
	shl.b32 	%r113, %r112, 23;
	mov.b32 	%f121, %r113;
	ex2.approx.ftz.f32 	%f122, %f120;
	mul.f32 	%f123, %f122, %f121;
	mul.f32 	%f134, %f125, %f123;
	bra.uni 	$L__BB0_52;
$L__BB0_43:
	setp.eq.s32 	%p37, %r2, 0;
	@%p37 bra 	$L__BB0_45;
	cvt.rn.f32.u32 	%f35, %r2;
	rcp.rn.f32 	%f134, %f35;
	bra.uni 	$L__BB0_46;
$L__BB0_45:
	setp.lt.f32 	%p38, %f33, 0f00800000;
	mul.f32 	%f36, %f33, 0f4B000000;
	selp.f32 	%f37, %f36, %f33, %p38;
	selp.f32 	%f38, 0fC1B80000, 0f00000000, %p38;
	mov.b32 	%r98, %f37;
	add.s32 	%r99, %r98, -1059760811;
	and.b32  	%r100, %r99, -8388608;
	sub.s32 	%r101, %r98, %r100;
	mov.b32 	%f39, %r101;
	cvt.rn.f32.s32 	%f40, %r100;
	fma.rn.f32 	%f41, %f40, 0f34000000, %f38;
	add.f32 	%f42, %f39, 0fBF800000;
	fma.rn.f32 	%f43, %f42, 0fBE055027, 0f3E1039F6;
	fma.rn.f32 	%f44, %f43, %f42, 0fBDF8CDCC;
	fma.rn.f32 	%f45, %f44, %f42, 0f3E0F2955;
	fma.rn.f32 	%f46, %f45, %f42, 0fBE2AD8B9;
	fma.rn.f32 	%f47, %f46, %f42, 0f3E4CED0B;
	fma.rn.f32 	%f48, %f47, %f42, 0fBE7FFF22;
	fma.rn.f32 	%f49, %f48, %f42, 0f3EAAAA78;
	fma.rn.f32 	%f50, %f49, %f42, 0fBF000000;
	mul.f32 	%f51, %f42, %f50;
	fma.rn.f32 	%f52, %f51, %f42, %f42;
	fma.rn.f32 	%f53, %f41, 0f3F317218, %f52;
	setp.gt.u32 	%p39, %r98, 2139095039;
	fma.rn.f32 	%f54, %f37, 0f7F800000, 0f7F800000;
	selp.f32 	%f55, %f54, %f53, %p39;
	setp.eq.f32 	%p40, %f37, 0f00000000;
	neg.f32 	%f56, %f55;
	selp.f32 	%f57, 0f7F800000, %f56, %p40;
	ld.const.f32 	%f58, [d_eulerConstantF];
	sub.f32 	%f134, %f57, %f58;
$L__BB0_46:
	setp.lt.s32 	%p41, %r31, 1;
	@%p41 bra 	$L__BB0_52;
	neg.f32 	%f20, %f33;
	setp.lt.f32 	%p42, %f33, 0f00800000;
	mul.f32 	%f60, %f33, 0f4B000000;
	selp.f32 	%f61, %f60, %f33, %p42;
	selp.f32 	%f62, 0fC1B80000, 0f00000000, %p42;
	mov.b32 	%r103, %f61;
	add.s32 	%r104, %r103, -1059760811;
	and.b32  	%r105, %r104, -8388608;
	sub.s32 	%r106, %r103, %r105;
	mov.b32 	%f63, %r106;
	cvt.rn.f32.s32 	%f64, %r105;
	fma.rn.f32 	%f65, %f64, 0f34000000, %f62;
	add.f32 	%f66, %f63, 0fBF800000;
	fma.rn.f32 	%f67, %f66, 0fBE055027, 0f3E1039F6;
	fma.rn.f32 	%f68, %f67, %f66, 0fBDF8CDCC;
	fma.rn.f32 	%f69, %f68, %f66, 0f3E0F2955;
	fma.rn.f32 	%f70, %f69, %f66, 0fBE2AD8B9;
	fma.rn.f32 	%f71, %f70, %f66, 0f3E4CED0B;
	fma.rn.f32 	%f72, %f71, %f66, 0fBE7FFF22;
	fma.rn.f32 	%f73, %f72, %f66, 0f3EAAAA78;
	fma.rn.f32 	%f74, %f73, %f66, 0fBF000000;
	mul.f32 	%f75, %f66, %f74;
	fma.rn.f32 	%f76, %f75, %f66, %f66;
	fma.rn.f32 	%f77, %f65, 0f3F317218, %f76;
	setp.gt.u32 	%p43, %r103, 2139095039;
	fma.rn.f32 	%f78, %f61, 0f7F800000, 0f7F800000;
	selp.f32 	%f79, %f78, %f77, %p43;
	setp.eq.f32 	%p44, %f61, 0f00000000;
	selp.f32 	%f80, 0fFF800000, %f79, %p44;
	ld.const.f32 	%f81, [d_eulerConstantF];
	sub.f32 	%f21, %f81, %f80;
	mov.f32 	%f131, 0f3F800000;
	mov.b32 	%r127, 1;
$L__BB0_48:
	cvt.rn.f32.u32 	%f82, %r127;
	div.rn.f32 	%f83, %f20, %f82;
	mul.f32 	%f131, %f131, %f83;
	setp.eq.s32 	%p45, %r127, %r2;
	@%p45 bra 	$L__BB0_50;
	neg.f32 	%f84, %f131;
	sub.s32 	%r107, %r127, %r2;
	cvt.rn.f32.s32 	%f85, %r107;
	div.rn.f32 	%f133, %f84, %f85;
	bra.uni 	$L__BB0_51;
$L__BB0_50:
	mul.f32 	%f133, %f131, %f21;
$L__BB0_51:
	add.f32 	%f134, %f134, %f133;
	abs.f32 	%f86, %f133;
	abs.f32 	%f87, %f134;
	mul.f32 	%f88, %f87, 0f0DA24260;
	setp.geu.f32 	%p46, %f86, %f88;
	add.s32 	%r29, %r127, 1;
	setp.lt.s32 	%p47, %r127, %r31;
	and.pred  	%p48, %p46, %p47;
	mov.u32 	%r127, %r29;
	@%p48 bra 	$L__BB0_48;
$L__BB0_52:
	ld.param.u64 	%rd14, [_Z26computeExponentialIntegraliiPKdPdPfi_param_4];
	cvta.to.global.u64 	%rd10, %rd14;
	mul.wide.s32 	%rd11, %r1, 4;
	add.s64 	%rd12, %rd10, %rd11;
	st.global.f32 	[%rd12], %f134;
$L__BB0_53:
	ret;

}


// ===== COMPILED SASS (sm_100) =====

	.target	sm_100

	.elftype	@"ET_EXEC"


//--------------------- .note.nv.tkinfo           --------------------------
	.section	.note.nv.tkinfo,"",@"SHT_NOTE"
	.sectionflags	@"SHF_NOTE_NV_TKINFO"
	.tkinfo
        /*0018*/ 	.word	0x00000002
        /*0030*/ 	.string	""
        /*0030*/ 	.string	"ptxas"
        /*0030*/ 	.string	"Cuda compilation tools, release 13.0, V13.0.88"
        /*0030*/ 	.string	"Build cuda_13.0.r13.0/compiler.36424714_0"
        /*0030*/ 	.string	"-arch sm_100 -m 64 "



//--------------------- .note.nv.cuinfo           --------------------------
	.section	.note.nv.cuinfo,"",@"SHT_NOTE"
	.sectionflags	@"SHF_NOTE_NV_CUINFO"
        /*0018*/ 	.short	0x0002
        /*001a*/ 	.short	0x0064
        /*001c*/ 	.short	0x0082
	.zero		2


//--------------------- .nv.info                  --------------------------
	.section	.nv.info,"",@"SHT_CUDA_INFO"
	.align	4


	//----- nvinfo : EIATTR_REGCOUNT
	.align		4
        /*0000*/ 	.byte	0x04, 0x2f
        /*0002*/ 	.short	(.L_3 - .L_2)
	.align		4
.L_2:
        /*0004*/ 	.word	index@(_Z26computeExponentialIntegraliiPKdPdPfi)
        /*0008*/ 	.word	0x0000002b


	//----- nvinfo : EIATTR_FRAME_SIZE
	.align		4
.L_3:
        /*000c*/ 	.byte	0x04, 0x11
        /*000e*/ 	.short	(.L_5 - .L_4)
	.align		4
.L_4:
        /*0010*/ 	.word	index@($__internal_3_$__cuda_sm3x_div_rn_noftz_f32_slowpath)
        /*0014*/ 	.word	0x00000000


	//----- nvinfo : EIATTR_FRAME_SIZE
	.align		4
.L_5:
        /*0018*/ 	.byte	0x04, 0x11
        /*001a*/ 	.short	(.L_7 - .L_6)
	.align		4
.L_6:
        /*001c*/ 	.word	index@($__internal_2_$__cuda_sm20_rcp_rn_f32_slowpath)
        /*0020*/ 	.word	0x00000000


	//----- nvinfo : EIATTR_FRAME_SIZE
	.align		4
.L_7:
        /*0024*/ 	.byte	0x04, 0x11
        /*0026*/ 	.short	(.L_9 - .L_8)
	.align		4
.L_8:
        /*0028*/ 	.word	index@($__internal_1_$__cuda_sm20_div_rn_f64_full)
        /*002c*/ 	.word	0x00000000


	//----- nvinfo : EIATTR_FRAME_SIZE
	.align		4
.L_9:
        /*0030*/ 	.byte	0x04, 0x11
        /*0032*/ 	.short	(.L_11 - .L_10)
	.align		4
.L_10:
        /*0034*/ 	.word	index@($__internal_0_$__cuda_sm20_dblrcp_rn_slowpath_v3)
        /*0038*/ 	.word	0x00000000


	//----- nvinfo : EIATTR_FRAME_SIZE
	.align		4
.L_11:
        /*003c*/ 	.byte	0x04, 0x11
        /*003e*/ 	.short	(.L_13 - .L_12)
	.align		4
.L_12:
        /*0040*/ 	.word	index@(_Z26computeExponentialIntegraliiPKdPdPfi)
        /*0044*/ 	.word	0x00000000


	//----- nvinfo : EIATTR_MIN_STACK_SIZE
	.align		4
.L_13:
        /*0048*/ 	.byte	0x04, 0x12
        /*004a*/ 	.short	(.L_15 - .L_14)
	.align		4
.L_14:
        /*004c*/ 	.word	index@(_Z26computeExponentialIntegraliiPKdPdPfi)
        /*0050*/ 	.word	0x00000000
.L_15:


//--------------------- .nv.compat                --------------------------
	.section	.nv.compat,"",@"SHT_CUDA_COMPAT_INFO"
	.align	4
        /*0000*/ 	.byte	0x02, 0x09, 0x00, 0x00, 0x02, 0x02, 0x01, 0x00, 0x02, 0x05, 0x05, 0x00, 0x03, 0x07, 0x01, 0x01
        /*0010*/ 	.byte	0x02, 0x03, 0x00, 0x00, 0x02, 0x06, 0x01, 0x00, 0x04, 0x0b, 0x08, 0x00, 0x01, 0x00, 0x00, 0x00
        /*0020*/ 	.byte	0x00, 0x00, 0x00, 0x00


//--------------------- .nv.info._Z26computeExponentialIntegraliiPKdPdPfi --------------------------
	.section	.nv.info._Z26computeExponentialIntegraliiPKdPdPfi,"",@"SHT_CUDA_INFO"
	.sectionflags	@""
	.align	4


	//----- nvinfo : EIATTR_CUDA_API_VERSION
	.align		4
        /*0000*/ 	.byte	0x04, 0x37
        /*0002*/ 	.short	(.L_17 - .L_16)
.L_16:
        /*0004*/ 	.word	0x00000082


	//----- nvinfo : EIATTR_KPARAM_INFO
	.align		4
.L_17:
        /*0008*/ 	.byte	0x04, 0x17
        /*000a*/ 	.short	(.L_19 - .L_18)
.L_18:
        /*000c*/ 	.word	0x00000000
        /*0010*/ 	.short	0x0005
        /*0012*/ 	.short	0x0020
        /*0014*/ 	.byte	0x00, 0xf0, 0x11, 0x00


	//----- nvinfo : EIATTR_KPARAM_INFO
	.align		4
.L_19:
        /*0018*/ 	.byte	0x04, 0x17
        /*001a*/ 	.short	(.L_21 - .L_20)
.L_20:
        /*001c*/ 	.word	0x00000000
        /*0020*/ 	.short	0x0004
        /*0022*/ 	.short	0x0018
        /*0024*/ 	.byte	0x00, 0xf5, 0x21, 0x00


	//----- nvinfo : EIATTR_KPARAM_INFO
	.align		4
.L_21:
        /*0028*/ 	.byte	0x04, 0x17
        /*002a*/ 	.short	(.L_23 - .L_22)
.L_22:
        /*002c*/ 	.word	0x00000000
        /*0030*/ 	.short	0x0003
        /*0032*/ 	.short	0x0010
        /*0034*/ 	.byte	0x00, 0xf5, 0x21, 0x00


	//----- nvinfo : EIATTR_KPARAM_INFO
	.align		4
.L_23:
        /*0038*/ 	.byte	0x04, 0x17
        /*003a*/ 	.short	(.L_25 - .L_24)
.L_24:
        /*003c*/ 	.word	0x00000000
        /*0040*/ 	.short	0x0002
        /*0042*/ 	.short	0x0008
        /*0044*/ 	.byte	0x00, 0xf5, 0x21, 0x00


	//----- nvinfo : EIATTR_KPARAM_INFO
	.align		4
.L_25:
        /*0048*/ 	.byte	0x04, 0x17
        /*004a*/ 	.short	(.L_27 - .L_26)
.L_26:
        /*004c*/ 	.word	0x00000000
        /*0050*/ 	.short	0x0001
        /*0052*/ 	.short	0x0004
        /*0054*/ 	.byte	0x00, 0xf0, 0x11, 0x00


	//----- nvinfo : EIATTR_KPARAM_INFO
	.align		4
.L_27:
        /*0058*/ 	.byte	0x04, 0x17
        /*005a*/ 	.short	(.L_29 - .L_28)
.L_28:
        /*005c*/ 	.word	0x00000000
        /*0060*/ 	.short	0x0000
        /*0062*/ 	.short	0x0000
        /*0064*/ 	.byte	0x00, 0xf0, 0x11, 0x00


	//----- nvinfo : EIATTR_SPARSE_MMA_MASK
	.align		4
.L_29:
        /*0068*/ 	.byte	0x03, 0x50
        /*006a*/ 	.short	0x0000


	//----- nvinfo : EIATTR_MAXREG_COUNT
	.align		4
        /*006c*/ 	.byte	0x03, 0x1b
        /*006e*/ 	.short	0x00ff


	//----- nvinfo : EIATTR_MERCURY_ISA_VERSION
	.align		4
        /*0070*/ 	.byte	0x03, 0x5f
        /*0072*/ 	.short	0x0101


	//----- nvinfo : EIATTR_VRC_CTA_INIT_COUNT
	.align		4
        /*0074*/ 	.byte	0x02, 0x4a
	.zero		1
	.zero		1


	//----- nvinfo : EIATTR_EXIT_INSTR_OFFSETS
	.align		4
        /*0078*/ 	.byte	0x04, 0x1c
        /*007a*/ 	.short	(.L_31 - .L_30)


	//   ....[0]....
.L_30:
        /*007c*/ 	.word	0x00000070


	//   ....[1]....
        /*0080*/ 	.word	0x00002de0


	//----- nvinfo : EIATTR_CRS_STACK_SIZE
	.align		4
.L_31:
        /*0084*/ 	.byte	0x04, 0x1e
        /*0086*/ 	.short	(.L_33 - .L_32)
.L_32:
        /*0088*/ 	.word	0x00000000


	//----- nvinfo : EIATTR_CBANK_PARAM_SIZE
	.align		4
.L_33:
        /*008c*/ 	.byte	0x03, 0x19
        /*008e*/ 	.short	0x0024


	//----- nvinfo : EIATTR_PARAM_CBANK
	.align		4
        /*0090*/ 	.byte	0x04, 0x0a
        /*0092*/ 	.short	(.L_35 - .L_34)
	.align		4
.L_34:
        /*0094*/ 	.word	index@(.nv.constant0._Z26computeExponentialIntegraliiPKdPdPfi)
        /*0098*/ 	.short	0x0380
        /*009a*/ 	.short	0x0024


	//----- nvinfo : EIATTR_SW_WAR
	.align		4
.L_35:
        /*009c*/ 	.byte	0x04, 0x36
        /*009e*/ 	.short	(.L_37 - .L_36)
.L_36:
        /*00a0*/ 	.word	0x00000008
.L_37:


//--------------------- .nv.callgraph             --------------------------
	.section	.nv.callgraph,"",@"SHT_CUDA_CALLGRAPH"
	.align	4
	.sectionentsize	8
	.align		4
        /*0000*/ 	.word	0x00000000
	.align		4
        /*0004*/ 	.word	0xffffffff
	.align		4
        /*0008*/ 	.word	0x00000000
	.align		4
        /*000c*/ 	.word	0xfffffffe
	.align		4
        /*0010*/ 	.word	0x00000000
	.align		4
        /*0014*/ 	.word	0xfffffffd
	.align		4
        /*0018*/ 	.word	0x00000000
	.align		4
        /*001c*/ 	.word	0xfffffffc


//--------------------- .nv.constant3             --------------------------
	.section	.nv.constant3,"a",@progbits
	.align	8
.nv.constant3:
	.type		d_eulerConstant,@object
	.size		d_eulerConstant,(d_eulerConstantF - d_eulerConstant)
d_eulerConstant:
        /*0000*/ 	.byte	0x19, 0xb6, 0x6f, 0xfc, 0x8c, 0x78, 0xe2, 0x3f
	.type		d_eulerConstantF,@object
	.size		d_eulerConstantF,(.L_1 - d_eulerConstantF)
d_eulerConstantF:
        /*0008*/ 	.byte	0x68, 0xc4, 0x13, 0x3f
.L_1:


//--------------------- .text._Z26computeExponentialIntegraliiPKdPdPfi --------------------------
	.section	.text._Z26computeExponentialIntegraliiPKdPdPfi,"ax",@progbits
	.align	128
        .global         _Z26computeExponentialIntegraliiPKdPdPfi
        .type           _Z26computeExponentialIntegraliiPKdPdPfi,@function
        .size           _Z26computeExponentialIntegraliiPKdPdPfi,(.L_x_84 - _Z26computeExponentialIntegraliiPKdPdPfi)
        .other          _Z26computeExponentialIntegraliiPKdPdPfi,@"STO_CUDA_ENTRY STV_DEFAULT"
_Z26computeExponentialIntegraliiPKdPdPfi:
.text._Z26computeExponentialIntegraliiPKdPdPfi:
[----:B------:R-:W-:Y:S01]  /*0000*/  LDC R1, c[0x0][0x37c] ;  /* 0x0000df00ff017b82 */ /* 0x000fe20000000800 */
[----:B------:R-:W0:Y:S07]  /*0010*/  S2R R3, SR_TID.X ;  /* 0x0000000000037919 */ /* 0x000e2e0000002100 */
[----:B------:R-:W0:Y:S01]  /*0020*/  S2UR UR4, SR_CTAID.X ;  /* 0x00000000000479c3 */ /* 0x000e220000002500 */
[----:B------:R-:W1:Y:S07]  /*0030*/  LDCU UR5, c[0x0][0x3a0] ;  /* 0x00007400ff0577ac */ /* 0x000e6e0008000800 */
[----:B------:R-:W0:Y:S02]  /*0040*/  LDC R2, c[0x0][0x360] ;  /* 0x0000d800ff027b82 */ /* 0x000e240000000800 */
[----:B0-----:R-:W-:-:S05]  /*0050*/  IMAD R2, R2, UR4, R3 ;  /* 0x0000000402027c24 */ /* 0x001fca000f8e0203 */
[----:B-1----:R-:W-:-:S13]  /*0060*/  ISETP.GE.AND P0, PT, R2, UR5, PT ;  /* 0x0000000502007c0c */ /* 0x002fda000bf06270 */
[----:B------:R-:W-:Y:S05]  /*0070*/  @P0 EXIT ;  /* 0x000000000000094d */ /* 0x000fea0003800000 */
[----:B------:R-:W0:Y:S01]  /*0080*/  LDC.64 R20, c[0x0][0x388] ;  /* 0x0000e200ff147b82 */ /* 0x000e220000000a00 */
[----:B------:R-:W1:Y:S01]  /*0090*/  LDCU.64 UR4, c[0x0][0x358] ;  /* 0x00006b00ff0477ac */ /* 0x000e620008000a00 */
[----:B------:R-:W2:Y:S06]  /*00a0*/  LDCU UR8, c[0x0][0x384] ;  /* 0x00007080ff0877ac */ /* 0x000eac0008000800 */
[----:B------:R-:W3:Y:S01]  /*00b0*/  LDC R0, c[0x0][0x380] ;  /* 0x0000e000ff007b82 */ /* 0x000ee20000000800 */
[----:B------:R-:W4:Y:S01]  /*00c0*/  LDCU UR9, c[0x0][0x384] ;  /* 0x00007080ff0977ac */ /* 0x000f220008000800 */
[----:B------:R-:W0:Y:S02]  /*00d0*/  LDCU.64 UR6, c[0x3][URZ] ;  /* 0x00c00000ff0677ac */ /* 0x000e240008000a00 */
[----:B0-----:R-:W-:-:S05]  /*00e0*/  IMAD.WIDE R20, R2, 0x8, R20 ;  /* 0x0000000802147825 */ /* 0x001fca00078e0214 */
[----:B-1----:R-:W5:Y:S01]  /*00f0*/  LDG.E.64 R18, desc[UR4][R20.64] ;  /* 0x0000000414127981 */ /* 0x002f62000c1e1b00 */
[----:B------:R-:W-:Y:S01]  /*0100*/  BSSY.RECONVERGENT B0, `(.L_x_0) ;  /* 0x00001e2000007945 */ /* 0x000fe20003800200 */
[----:B------:R-:W-:Y:S02]  /*0110*/  IMAD.MOV.U32 R16, RZ, RZ, 0x0 ;  /* 0x00000000ff107424 */ /* 0x000fe400078e00ff */
[----:B------:R-:W-:Y:S02]  /*0120*/  IMAD.MOV.U32 R17, RZ, RZ, -0x40100000 ;  /* 0xbff00000ff117424 */ /* 0x000fe400078e00ff */
[----:B---3--:R-:W-:Y:S01]  /*0130*/  VIADD R3, R0, 0xffffffff ;  /* 0xffffffff00037836 */ /* 0x008fe20000000000 */
[C---:B-----5:R-:W-:Y:S02]  /*0140*/  DSETP.GEU.AND P0, PT, R18.reuse, RZ, PT ;  /* 0x000000ff1200722a */ /* 0x060fe40003f0e000 */
[----:B------:R-:W-:-:S04]  /*0150*/  DSETP.NEU.AND P1, PT, R18, RZ, PT ;  /* 0x000000ff1200722a */ /* 0x000fc80003f2d000 */
[C---:B------:R-:W-:Y:S02]  /*0160*/  ISETP.LT.OR P0, PT, R0.reuse, 0x1, !P0 ;  /* 0x000000010000780c */ /* 0x040fe40004701670 */
[----:B------:R-:W-:-:S04]  /*0170*/  ISETP.EQ.AND P1, PT, R0, 0x1, !P1 ;  /* 0x000000010000780c */ /* 0x000fc80004f22270 */
[----:B------:R-:W-:-:S13]  /*0180*/  PLOP3.LUT P0, PT, P0, P1, PT, 0xf8, 0x8f ;  /* 0x00000000008f781c */ /* 0x000fda0000703f70 */
[----:B--2-4-:R-:W-:Y:S05]  /*0190*/  @P0 BRA `(.L_x_1) ;  /* 0x0000001c00600947 */ /* 0x014fea0003800000 */
[----:B------:R-:W-:-:S14]  /*01a0*/  DSETP.GT.AND P0, PT, R18, 1, PT ;  /* 0x3ff000001200742a */ /* 0x000fdc0003f04000 */
[----:B------:R-:W-:Y:S05]  /*01b0*/  @!P0 BRA `(.L_x_2) ;  /* 0x0000000c003c8947 */ /* 0x000fea0003800000 */
[----:B------:R-:W0:Y:S01]  /*01c0*/  I2F.F64.U32 R4, R0 ;  /* 0x0000000000047312 */ /* 0x000e220000201800 */
[----:B------:R-:W-:Y:S01]  /*01d0*/  BSSY.RECONVERGENT B1, `(.L_x_3) ;  /* 0x0000013000017945 */ /* 0x000fe20003800200 */
[----:B0-----:R-:W-:-:S06]  /*01e0*/  DADD R4, R18, R4 ;  /* 0x0000000012047229 */ /* 0x001fcc0000000004 */
[----:B------:R-:W0:Y:S04]  /*01f0*/  MUFU.RCP64H R7, R5 ;  /* 0x0000000500077308 */ /* 0x000e280000001800 */
[----:B------:R-:W-:-:S05]  /*0200*/  VIADD R6, R5, 0x300402 ;  /* 0x0030040205067836 */ /* 0x000fca0000000000 */
[----:B------:R-:W-:Y:S01]  /*0210*/  FSETP.GEU.AND P0, PT, |R6|, 5.8789094863358348022e-39, PT ;  /* 0x004004020600780b */ /* 0x000fe20003f0e200 */
[----:B0-----:R-:W-:-:S08]  /*0220*/  DFMA R8, -R4, R6, 1 ;  /* 0x3ff000000408742b */ /* 0x001fd00000000106 */
[----:B------:R-:W-:-:S08]  /*0230*/  DFMA R8, R8, R8, R8 ;  /* 0x000000080808722b */ /* 0x000fd00000000008 */
[----:B------:R-:W-:Y:S01]  /*0240*/  DFMA R8, R6, R8, R6 ;  /* 0x000000080608722b */ /* 0x000fe20000000006 */
[----:B------:R-:W-:Y:S01]  /*0250*/  MOV R6, R4 ;  /* 0x0000000400067202 */ /* 0x000fe20000000f00 */
[----:B------:R-:W-:-:S06]  /*0260*/  IMAD.MOV.U32 R7, RZ, RZ, R5 ;  /* 0x000000ffff077224 */ /* 0x000fcc00078e0005 */
[----:B------:R-:W-:-:S08]  /*0270*/  DFMA R10, -R4, R8, 1 ;  /* 0x3ff00000040a742b */ /* 0x000fd00000000108 */
[----:B------:R-:W-:Y:S01]  /*0280*/  DFMA R16, R8, R10, R8 ;  /* 0x0000000a0810722b */ /* 0x000fe20000000008 */
[----:B------:R-:W-:Y:S10]  /*0290*/  @P0 BRA `(.L_x_4) ;  /* 0x0000000000180947 */ /* 0x000ff40003800000 */
[----:B------:R-:W-:-:S05]  /*02a0*/  LOP3.LUT R0, R5, 0x7fffffff, RZ, 0xc0, !PT ;  /* 0x7fffffff05007812 */ /* 0x000fca00078ec0ff */
[----:B------:R-:W-:Y:S01]  /*02b0*/  VIADD R22, R0, 0xfff00000 ;  /* 0xfff0000000167836 */ /* 0x000fe20000000000 */
[----:B------:R-:W-:-:S07]  /*02c0*/  MOV R0, 0x2e0 ;  /* 0x000002e000007802 */ /* 0x000fce0000000f00 */
[----:B------:R-:W-:Y:S05]  /*02d0*/  CALL.REL.NOINC `($__internal_0_$__cuda_sm20_dblrcp_rn_slowpath_v3) ;  /* 0x0000002800c47944 */ /* 0x000fea0003c00000 */
[----:B------:R-:W-:Y:S02]  /*02e0*/  IMAD.MOV.U32 R16, RZ, RZ, R10 ;  /* 0x000000ffff107224 */ /* 0x000fe400078e000a */
[----:B------:R-:W-:-:S07]  /*02f0*/  IMAD.MOV.U32 R17, RZ, RZ, R11 ;  /* 0x000000ffff117224 */ /* 0x000fce00078e000b */
.L_x_4:
[----:B------:R-:W-:Y:S05]  /*0300*/  BSYNC.RECONVERGENT B1 ;  /* 0x0000000000017941 */ /* 0x000fea0003800200 */
.L_x_3:
[----:B------:R-:W0:Y:S02]  /*0310*/  LDCU UR10, c[0x0][0x384] ;  /* 0x00007080ff0a77ac */ /* 0x000e240008000800 */
[----:B0-----:R-:W-:-:S09]  /*0320*/  UISETP.GE.AND UP0, UPT, UR10, 0x1, UPT ;  /* 0x000000010a00788c */ /* 0x001fd2000bf06270 */
[----:B------:R-:W-:Y:S05]  /*0330*/  BRA.U !UP0, `(.L_x_5) ;  /* 0x0000000508047547 */ /* 0x000fea000b800000 */
[----:B------:R-:W-:Y:S01]  /*0340*/  MOV R8, 0x1 ;  /* 0x0000000100087802 */ /* 0x000fe20000000f00 */
[----:B------:R-:W-:Y:S02]  /*0350*/  IMAD.MOV.U32 R12, RZ, RZ, -0x1 ;  /* 0xffffffffff0c7424 */ /* 0x000fe400078e00ff */
[----:B------:R-:W-:Y:S02]  /*0360*/  IMAD.MOV.U32 R13, RZ, RZ, 0x7fefffff ;  /* 0x7fefffffff0d7424 */ /* 0x000fe400078e00ff */
[----:B------:R-:W-:Y:S02]  /*0370*/  IMAD.MOV.U32 R4, RZ, RZ, R16 ;  /* 0x000000ffff047224 */ /* 0x000fe400078e0010 */
[----:B------:R-:W-:-:S07]  /*0380*/  IMAD.MOV.U32 R5, RZ, RZ, R17 ;  /* 0x000000ffff057224 */ /* 0x000fce00078e0011 */
.L_x_11:
[----:B------:R-:W-:Y:S01]  /*0390*/  IADD3 R0, PT, PT, R3, R8, RZ ;  /* 0x0000000803007210 */ /* 0x000fe20007ffe0ff */
[----:B------:R-:W-:Y:S01]  /*03a0*/  I2F.F64.U32 R14, R8 ;  /* 0x00000008000e7312 */ /* 0x000fe20000201800 */
[----:B------:R-:W-:Y:S01]  /*03b0*/  DADD R6, R6, 2 ;  /* 0x4000000006067429 */ /* 0x000fe20000000000 */
[----:B------:R-:W-:Y:S06]  /*03c0*/  BSSY.RECONVERGENT B1, `(.L_x_6) ;  /* 0x0000015000017945 */ /* 0x000fec0003800200 */
[----:B------:R-:W0:Y:S02]  /*03d0*/  I2F.F64 R10, R0 ;  /* 0x00000000000a7312 */ /* 0x000e240000201c00 */
[----:B0-----:R-:W-:-:S08]  /*03e0*/  DMUL R14, R14, -R10 ;  /* 0x8000000a0e0e7228 */ /* 0x001fd00000000000 */
[----:B------:R-:W-:-:S06]  /*03f0*/  DFMA R24, R14, R4, R6 ;  /* 0x000000040e18722b */ /* 0x000fcc0000000006 */
[----:B------:R-:W0:Y:S04]  /*0400*/  MUFU.RCP64H R5, R25 ;  /* 0x0000001900057308 */ /* 0x000e280000001800 */
[----:B------:R-:W-:-:S05]  /*0410*/  VIADD R4, R25, 0x300402 ;  /* 0x0030040219047836 */ /* 0x000fca0000000000 */
[----:B------:R-:W-:Y:S01]  /*0420*/  FSETP.GEU.AND P0, PT, |R4|, 5.8789094863358348022e-39, PT ;  /* 0x004004020400780b */ /* 0x000fe20003f0e200 */
[----:B0-----:R-:W-:-:S08]  /*0430*/  DFMA R10, -R24, R4, 1 ;  /* 0x3ff00000180a742b */ /* 0x001fd00000000104 */
[----:B------:R-:W-:-:S08]  /*0440*/  DFMA R10, R10, R10, R10 ;  /* 0x0000000a0a0a722b */ /* 0x000fd0000000000a */
[----:B------:R-:W-:-:S08]  /*0450*/  DFMA R10, R4, R10, R4 ;  /* 0x0000000a040a722b */ /* 0x000fd00000000004 */
[----:B------:R-:W-:-:S08]  /*0460*/  DFMA R22, -R24, R10, 1 ;  /* 0x3ff000001816742b */ /* 0x000fd0000000010a */
[----:B------:R-:W-:Y:S01]  /*0470*/  DFMA R4, R10, R22, R10 ;  /* 0x000000160a04722b */ /* 0x000fe2000000000a */
[----:B------:R-:W-:Y:S10]  /*0480*/  @P0 BRA `(.L_x_7) ;  /* 0x0000000000200947 */ /* 0x000ff40003800000 */
[----:B------:R-:W-:Y:S01]  /*0490*/  LOP3.LUT R0, R25, 0x7fffffff, RZ, 0xc0, !PT ;  /* 0x7fffffff19007812 */ /* 0x000fe200078ec0ff */
[----:B------:R-:W-:Y:S02]  /*04a0*/  IMAD.MOV.U32 R4, RZ, RZ, R24 ;  /* 0x000000ffff047224 */ /* 0x000fe400078e0018 */
[----:B------:R-:W-:Y:S02]  /*04b0*/  IMAD.MOV.U32 R5, RZ, RZ, R25 ;  /* 0x000000ffff057224 */ /* 0x000fe400078e0019 */
[----:B------:R-:W-:Y:S01]  /*04c0*/  VIADD R22, R0, 0xfff00000 ;  /* 0xfff0000000167836 */ /* 0x000fe20000000000 */
[----:B------:R-:W-:-:S07]  /*04d0*/  MOV R0, 0x4f0 ;  /* 0x000004f000007802 */ /* 0x000fce0000000f00 */
[----:B------:R-:W-:Y:S05]  /*04e0*/  CALL.REL.NOINC `($__internal_0_$__cuda_sm20_dblrcp_rn_slowpath_v3) ;  /* 0x0000002800407944 */ /* 0x000fea0003c00000 */
[----:B------:R-:W-:Y:S01]  /*04f0*/  MOV R4, R10 ;  /* 0x0000000a00047202 */ /* 0x000fe20000000f00 */
[----:B------:R-:W-:-:S07]  /*0500*/  IMAD.MOV.U32 R5, RZ, RZ, R11 ;  /* 0x000000ffff057224 */ /* 0x000fce00078e000b */
.L_x_7:
[----:B------:R-:W-:Y:S05]  /*0510*/  BSYNC.RECONVERGENT B1 ;  /* 0x0000000000017941 */ /* 0x000fea0003800200 */
.L_x_6:
[----:B------:R-:W0:Y:S01]  /*0520*/  MUFU.RCP64H R11, R13 ;  /* 0x0000000d000b7308 */ /* 0x000e220000001800 */
[----:B------:R-:W-:Y:S01]  /*0530*/  IMAD.MOV.U32 R10, RZ, RZ, 0x1 ;  /* 0x00000001ff0a7424 */ /* 0x000fe200078e00ff */
[----:B------:R-:W-:Y:S01]  /*0540*/  FSETP.GEU.AND P1, PT, |R15|, 6.5827683646048100446e-37, PT ;  /* 0x036000000f00780b */ /* 0x000fe20003f2e200 */
[----:B------:R-:W-:Y:S04]  /*0550*/  BSSY.RECONVERGENT B1, `(.L_x_8) ;  /* 0x0000014000017945 */ /* 0x000fe80003800200 */
[----:B0-----:R-:W-:-:S08]  /*0560*/  DFMA R22, R10, -R12, 1 ;  /* 0x3ff000000a16742b */ /* 0x001fd0000000080c */
[----:B------:R-:W-:-:S08]  /*0570*/  DFMA R22, R22, R22, R22 ;  /* 0x000000161616722b */ /* 0x000fd00000000016 */
[----:B------:R-:W-:-:S08]  /*0580*/  DFMA R22, R10, R22, R10 ;  /* 0x000000160a16722b */ /* 0x000fd0000000000a */
[----:B------:R-:W-:-:S08]  /*0590*/  DFMA R10, R22, -R12, 1 ;  /* 0x3ff00000160a742b */ /* 0x000fd0000000080c */
[----:B------:R-:W-:-:S08]  /*05a0*/  DFMA R10, R22, R10, R22 ;  /* 0x0000000a160a722b */ /* 0x000fd00000000016 */
[----:B------:R-:W-:-:S08]  /*05b0*/  DMUL R22, R14, R10 ;  /* 0x0000000a0e167228 */ /* 0x000fd00000000000 */
[----:B------:R-:W-:-:S08]  /*05c0*/  DFMA R24, R22, -R12, R14 ;  /* 0x8000000c1618722b */ /* 0x000fd0000000000e */
[----:B------:R-:W-:-:S10]  /*05d0*/  DFMA R10, R10, R24, R22 ;  /* 0x000000180a0a722b */ /* 0x000fd40000000016 */
[----:B------:R-:W-:-:S05]  /*05e0*/  FFMA R0, RZ, R13, R11 ;  /* 0x0000000dff007223 */ /* 0x000fca000000000b */
[----:B------:R-:W-:-:S13]  /*05f0*/  FSETP.GT.AND P0, PT, |R0|, 1.469367938527859385e-39, PT ;  /* 0x001000000000780b */ /* 0x000fda0003f04200 */
[----:B------:R-:W-:Y:S05]  /*0600*/  @P0 BRA P1, `(.L_x_9) ;  /* 0x0000000000200947 */ /* 0x000fea0000800000 */
[----:B------:R-:W-:Y:S01]  /*0610*/  IMAD.MOV.U32 R22, RZ, RZ, R14 ;  /* 0x000000ffff167224 */ /* 0x000fe200078e000e */
[----:B------:R-:W-:Y:S01]  /*0620*/  MOV R24, R12 ;  /* 0x0000000c00187202 */ /* 0x000fe20000000f00 */
[----:B------:R-:W-:Y:S01]  /*0630*/  IMAD.MOV.U32 R23, RZ, RZ, R15 ;  /* 0x000000ffff177224 */ /* 0x000fe200078e000f */
[----:B------:R-:W-:Y:S01]  /*0640*/  MOV R0, 0x670 ;  /* 0x0000067000007802 */ /* 0x000fe20000000f00 */
[----:B------:R-:W-:-:S07]  /*0650*/  IMAD.MOV.U32 R27, RZ, RZ, R13 ;  /* 0x000000ffff1b7224 */ /* 0x000fce00078e000d */
[----:B------:R-:W-:Y:S05]  /*0660*/  CALL.REL.NOINC `($__internal_1_$__cuda_sm20_div_rn_f64_full) ;  /* 0x0000002800807944 */ /* 0x000fea0003c00000 */
[----:B------:R-:W-:Y:S02]  /*0670*/  IMAD.MOV.U32 R10, RZ, RZ, R30 ;  /* 0x000000ffff0a7224 */ /* 0x000fe400078e001e */
[----:B------:R-:W-:-:S07]  /*0680*/  IMAD.MOV.U32 R11, RZ, RZ, R31 ;  /* 0x000000ffff0b7224 */ /* 0x000fce00078e001f */
.L_x_9:
[----:B------:R-:W-:Y:S05]  /*0690*/  BSYNC.RECONVERGENT B1 ;  /* 0x0000000000017941 */ /* 0x000fea0003800200 */
.L_x_8:
[----:B------:R-:W-:Y:S01]  /*06a0*/  DADD R12, R6, R10 ;  /* 0x00000000060c7229 */ /* 0x000fe2000000000a */
[----:B------:R-:W-:Y:S01]  /*06b0*/  UMOV UR10, 0xfeebc2a0 ;  /* 0xfeebc2a0000a7882 */ /* 0x000fe20000000000 */
[----:B------:R-:W-:-:S06]  /*06c0*/  UMOV UR11, 0x39b4484b ;  /* 0x39b4484b000b7882 */ /* 0x000fcc0000000000 */
[----:B------:R-:W-:-:S08]  /*06d0*/  DMUL R10, R4, R12 ;  /* 0x0000000c040a7228 */ /* 0x000fd00000000000 */
[C---:B------:R-:W-:Y:S02]  /*06e0*/  DADD R14, R10.reuse, -1 ;  /* 0xbff000000a0e7429 */ /* 0x040fe40000000000 */
[----:B------:R-:W-:-:S06]  /*06f0*/  DMUL R16, R10, R16 ;  /* 0x000000100a107228 */ /* 0x000fcc0000000000 */
[----:B------:R-:W-:-:S14]  /*0700*/  DSETP.GTU.AND P0, PT, |R14|, UR10, PT ;  /* 0x0000000a0e007e2a */ /* 0x000fdc000bf0c200 */
[----:B------:R-:W-:Y:S05]  /*0710*/  @!P0 BRA `(.L_x_10) ;  /* 0x0000000000f88947 */ /* 0x000fea0003800000 */
[C---:B------:R-:W-:Y:S01]  /*0720*/  ISETP.NE.AND P0, PT, R8.reuse, UR8, PT ;  /* 0x0000000808007c0c */ /* 0x040fe2000bf05270 */
[----:B------:R-:W-:-:S12]  /*0730*/  VIADD R8, R8, 0x1 ;  /* 0x0000000108087836 */ /* 0x000fd80000000000 */
[----:B------:R-:W-:Y:S05]  /*0740*/  @P0 BRA `(.L_x_11) ;  /* 0xfffffffc00100947 */ /* 0x000fea000383ffff */
.L_x_5:
[----:B------:R-:W-:Y:S01]  /*0750*/  MOV R4, 0x652b82fe ;  /* 0x652b82fe00047802 */ /* 0x000fe20000000f00 */
[----:B------:R-:W-:Y:S01]  /*0760*/  IMAD.MOV.U32 R5, RZ, RZ, 0x3ff71547 ;  /* 0x3ff71547ff057424 */ /* 0x000fe200078e00ff */
[----:B------:R-:W-:Y:S01]  /*0770*/  UMOV UR10, 0xfefa39ef ;  /* 0xfefa39ef000a7882 */ /* 0x000fe20000000000 */
[----:B------:R-:W-:Y:S01]  /*0780*/  UMOV UR11, 0x3fe62e42 ;  /* 0x3fe62e42000b7882 */ /* 0x000fe20000000000 */
[----:B------:R-:W-:Y:S03]  /*0790*/  BSSY.RECONVERGENT B1, `(.L_x_12) ;  /* 0x0000034000017945 */ /* 0x000fe60003800200 */
[----:B------:R-:W-:-:S08]  /*07a0*/  DFMA R4, R18, -R4, 6.75539944105574400000e+15 ;  /* 0x433800001204742b */ /* 0x000fd00000000804 */
[----:B------:R-:W-:-:S08]  /*07b0*/  DADD R6, R4, -6.75539944105574400000e+15 ;  /* 0xc338000004067429 */ /* 0x000fd00000000000 */
[--C-:B------:R-:W-:Y:S01]  /*07c0*/  DFMA R8, R6, -UR10, -R18.reuse ;  /* 0x8000000a06087c2b */ /* 0x100fe20008000812 */
[----:B------:R-:W-:Y:S01]  /*07d0*/  UMOV UR10, 0x3b39803f ;  /* 0x3b39803f000a7882 */ /* 0x000fe20000000000 */
[----:B------:R-:W-:Y:S01]  /*07e0*/  UMOV UR11, 0x3c7abc9e ;  /* 0x3c7abc9e000b7882 */ /* 0x000fe20000000000 */
[----:B------:R-:W-:-:S05]  /*07f0*/  DADD R18, -RZ, -R18 ;  /* 0x00000000ff127229 */ /* 0x000fca0000000912 */
[----:B------:R-:W-:Y:S01]  /*0800*/  DFMA R8, R6, -UR10, R8 ;  /* 0x8000000a06087c2b */ /* 0x000fe20008000008 */
[----:B------:R-:W-:Y:S01]  /*0810*/  UMOV UR10, 0x69ce2bdf ;  /* 0x69ce2bdf000a7882 */ /* 0x000fe20000000000 */
[----:B------:R-:W-:Y:S01]  /*0820*/  IMAD.MOV.U32 R6, RZ, RZ, -0x35dec16 ;  /* 0xfca213eaff067424 */ /* 0x000fe200078e00ff */
[----:B------:R-:W-:Y:S01]  /*0830*/  UMOV UR11, 0x3e5ade15 ;  /* 0x3e5ade15000b7882 */ /* 0x000fe20000000000 */
[----:B------:R-:W-:Y:S01]  /*0840*/  IMAD.MOV.U32 R7, RZ, RZ, 0x3e928af3 ;  /* 0x3e928af3ff077424 */ /* 0x000fe200078e00ff */
[----:B------:R-:W-:-:S05]  /*0850*/  FSETP.GEU.AND P0, PT, |R19|, 4.1917929649353027344, PT ;  /* 0x4086232b1300780b */ /* 0x000fca0003f0e200 */
[----:B------:R-:W-:Y:S01]  /*0860*/  DFMA R6, R8, UR10, R6 ;  /* 0x0000000a08067c2b */ /* 0x000fe20008000006 */
[----:B------:R-:W-:Y:S01]  /*0870*/  UMOV UR10, 0x62401315 ;  /* 0x62401315000a7882 */ /* 0x000fe20000000000 */
[----:B------:R-:W-:-:S06]  /*0880*/  UMOV UR11, 0x3ec71dee ;  /* 0x3ec71dee000b7882 */ /* 0x000fcc0000000000 */
[----:B------:R-:W-:Y:S01]  /*0890*/  DFMA R6, R8, R6, UR10 ;  /* 0x0000000a08067e2b */ /* 0x000fe20008000006 */
        /* <DEDUP_REMOVED lines=20> */
[----:B------:R-:W-:-:S08]  /*09e0*/  DFMA R6, R8, R6, UR10 ;  /* 0x0000000a08067e2b */ /* 0x000fd00008000006 */
[----:B------:R-:W-:-:S08]  /*09f0*/  DFMA R6, R8, R6, 1 ;  /* 0x3ff000000806742b */ /* 0x000fd00000000006 */
[----:B------:R-:W-:-:S10]  /*0a00*/  DFMA R6, R8, R6, 1 ;  /* 0x3ff000000806742b */ /* 0x000fd40000000006 */
[----:B------:R-:W-:Y:S01]  /*0a10*/  IMAD R9, R4, 0x100000, R7 ;  /* 0x0010000004097824 */ /* 0x000fe200078e0207 */
[----:B------:R-:W-:Y:S01]  /*0a20*/  MOV R8, R6 ;  /* 0x0000000600087202 */ /* 0x000fe20000000f00 */
[----:B------:R-:W-:Y:S06]  /*0a30*/  @!P0 BRA `(.L_x_13) ;  /* 0x0000000000248947 */ /* 0x000fec0003800000 */
[----:B------:R-:W-:Y:S02]  /*0a40*/  FSETP.GEU.AND P0, PT, |R19|, 4.2275390625, PT ;  /* 0x408748001300780b */ /* 0x000fe40003f0e200 */
[----:B------:R-:W-:-:S11]  /*0a50*/  CS2R R8, SRZ ;  /* 0x0000000000087805 */ /* 0x000fd6000001ff00 */
[----:B------:R-:W-:-:S04]  /*0a60*/  @!P0 LEA.HI R0, R4, R4, RZ, 0x1 ;  /* 0x0000000404008211 */ /* 0x000fc800078f08ff */
[----:B------:R-:W-:-:S05]  /*0a70*/  @!P0 SHF.R.S32.HI R5, RZ, 0x1, R0 ;  /* 0x00000001ff058819 */ /* 0x000fca0000011400 */
[----:B------:R-:W-:Y:S02]  /*0a80*/  @!P0 IMAD.IADD R4, R4, 0x1, -R5 ;  /* 0x0000000104048824 */ /* 0x000fe400078e0a05 */
[----:B------:R-:W-:-:S03]  /*0a90*/  @!P0 IMAD R7, R5, 0x100000, R7 ;  /* 0x0010000005078824 */ /* 0x000fc600078e0207 */
[----:B------:R-:W-:Y:S01]  /*0aa0*/  @!P0 LEA R5, R4, 0x3ff00000, 0x14 ;  /* 0x3ff0000004058811 */ /* 0x000fe200078ea0ff */
[----:B------:R-:W-:-:S06]  /*0ab0*/  @!P0 IMAD.MOV.U32 R4, RZ, RZ, RZ ;  /* 0x000000ffff048224 */ /* 0x000fcc00078e00ff */
[----:B------:R-:W-:-:S11]  /*0ac0*/  @!P0 DMUL R8, R6, R4 ;  /* 0x0000000406088228 */ /* 0x000fd60000000000 */
.L_x_13:
[----:B------:R-:W-:Y:S05]  /*0ad0*/  BSYNC.RECONVERGENT B1 ;  /* 0x0000000000017941 */ /* 0x000fea0003800200 */
.L_x_12:
[----:B------:R-:W-:Y:S01]  /*0ae0*/  DMUL R16, R8, R16 ;  /* 0x0000001008107228 */ /* 0x000fe20000000000 */
[----:B------:R-:W-:Y:S10]  /*0af0*/  BRA `(.L_x_1) ;  /* 0x0000001400087947 */ /* 0x000ff40003800000 */
.L_x_10:
[----:B------:R-:W-:Y:S01]  /*0b00*/  IMAD.MOV.U32 R4, RZ, RZ, 0x652b82fe ;  /* 0x652b82feff047424 */ /* 0x000fe200078e00ff */
[----:B------:R-:W-:Y:S01]  /*0b10*/  MOV R5, 0x3ff71547 ;  /* 0x3ff7154700057802 */ /* 0x000fe20000000f00 */
        /* <DEDUP_REMOVED lines=42> */
[----:B------:R-:W-:Y:S02]  /*0dc0*/  IMAD R7, R4, 0x100000, R9 ;  /* 0x0010000004077824 */ /* 0x000fe400078e0209 */
[----:B------:R-:W-:Y:S01]  /*0dd0*/  IMAD.MOV.U32 R6, RZ, RZ, R8 ;  /* 0x000000ffff067224 */ /* 0x000fe200078e0008 */
[----:B------:R-:W-:Y:S06]  /*0de0*/  @!P0 BRA `(.L_x_15) ;  /* 0x0000000000248947 */ /* 0x000fec0003800000 */
[----:B------:R-:W-:Y:S02]  /*0df0*/  FSETP.GEU.AND P0, PT, |R19|, 4.2275390625, PT ;  /* 0x408748001300780b */ /* 0x000fe40003f0e200 */
[----:B------:R-:W-:-:S11]  /*0e00*/  CS2R R6, SRZ ;  /* 0x0000000000067805 */ /* 0x000fd6000001ff00 */
[----:B------:R-:W-:-:S04]  /*0e10*/  @!P0 LEA.HI R0, R4, R4, RZ, 0x1 ;  /* 0x0000000404008211 */ /* 0x000fc800078f08ff */
[----:B------:R-:W-:-:S04]  /*0e20*/  @!P0 SHF.R.S32.HI R5, RZ, 0x1, R0 ;  /* 0x00000001ff058819 */ /* 0x000fc80000011400 */
[----:B------:R-:W-:Y:S01]  /*0e30*/  @!P0 IADD3 R4, PT, PT, R4, -R5, RZ ;  /* 0x8000000504048210 */ /* 0x000fe20007ffe0ff */
[----:B------:R-:W-:-:S03]  /*0e40*/  @!P0 IMAD R9, R5, 0x100000, R9 ;  /* 0x0010000005098824 */ /* 0x000fc600078e0209 */
[----:B------:R-:W-:Y:S01]  /*0e50*/  @!P0 LEA R5, R4, 0x3ff00000, 0x14 ;  /* 0x3ff0000004058811 */ /* 0x000fe200078ea0ff */
[----:B------:R-:W-:-:S06]  /*0e60*/  @!P0 IMAD.MOV.U32 R4, RZ, RZ, RZ ;  /* 0x000000ffff048224 */ /* 0x000fcc00078e00ff */
[----:B------:R-:W-:-:S11]  /*0e70*/  @!P0 DMUL R6, R8, R4 ;  /* 0x0000000408068228 */ /* 0x000fd60000000000 */
.L_x_15:
[----:B------:R-:W-:Y:S05]  /*0e80*/  BSYNC.RECONVERGENT B1 ;  /* 0x0000000000017941 */ /* 0x000fea0003800200 */
.L_x_14:
[----:B------:R-:W-:Y:S01]  /*0e90*/  DMUL R16, R16, R6 ;  /* 0x0000000610107228 */ /* 0x000fe20000000000 */
[----:B------:R-:W-:Y:S10]  /*0ea0*/  BRA `(.L_x_1) ;  /* 0x00000010001c7947 */ /* 0x000ff40003800000 */
.L_x_2:
[----:B------:R-:W-:-:S13]  /*0eb0*/  ISETP.NE.AND P0, PT, R3, RZ, PT ;  /* 0x000000ff0300720c */ /* 0x000fda0003f05270 */
[----:B------:R-:W-:Y:S05]  /*0ec0*/  @!P0 BRA `(.L_x_16) ;  /* 0x0000000000448947 */ /* 0x000fea0003800000 */
[----:B------:R-:W0:Y:S08]  /*0ed0*/  I2F.F64.U32 R4, R3 ;  /* 0x0000000300047312 */ /* 0x000e300000201800 */
[----:B0-----:R-:W0:Y:S01]  /*0ee0*/  MUFU.RCP64H R7, R5 ;  /* 0x0000000500077308 */ /* 0x001e220000001800 */
        /* <DEDUP_REMOVED lines=8> */
[----:B------:R-:W-:-:S05]  /*0f70*/  LOP3.LUT R0, R5, 0x7fffffff, RZ, 0xc0, !PT ;  /* 0x7fffffff05007812 */ /* 0x000fca00078ec0ff */
[----:B------:R-:W-:Y:S01]  /*0f80*/  VIADD R22, R0, 0xfff00000 ;  /* 0xfff0000000167836 */ /* 0x000fe20000000000 */
[----:B------:R-:W-:-:S07]  /*0f90*/  MOV R0, 0xfb0 ;  /* 0x00000fb000007802 */ /* 0x000fce0000000f00 */
[----:B------:R-:W-:Y:S05]  /*0fa0*/  CALL.REL.NOINC `($__internal_0_$__cuda_sm20_dblrcp_rn_slowpath_v3) ;  /* 0x0000001c00907944 */ /* 0x000fea0003c00000 */
[----:B------:R-:W-:Y:S01]  /*0fb0*/  MOV R16, R10 ;  /* 0x0000000a00107202 */ /* 0x000fe20000000f00 */
[----:B------:R-:W-:Y:S01]  /*0fc0*/  IMAD.MOV.U32 R17, RZ, RZ, R11 ;  /* 0x000000ffff117224 */ /* 0x000fe200078e000b */
[----:B------:R-:W-:Y:S06]  /*0fd0*/  BRA `(.L_x_17) ;  /* 0x00000004005c7947 */ /* 0x000fec0003800000 */
.L_x_16:
[----:B------:R-:W-:Y:S01]  /*0fe0*/  ISETP.GT.AND P0, PT, R19, 0xfffff, PT ;  /* 0x000fffff1300780c */ /* 0x000fe20003f04270 */
[--C-:B------:R-:W-:Y:S01]  /*0ff0*/  IMAD.MOV.U32 R4, RZ, RZ, R18.reuse ;  /* 0x000000ffff047224 */ /* 0x100fe200078e0012 */
[----:B------:R-:W-:Y:S01]  /*1000*/  BSSY.RECONVERGENT B1, `(.L_x_18) ;  /* 0x0000052000017945 */ /* 0x000fe20003800200 */
[--C-:B------:R-:W-:Y:S02]  /*1010*/  IMAD.MOV.U32 R5, RZ, RZ, R19.reuse ;  /* 0x000000ffff057224 */ /* 0x100fe400078e0013 */
[----:B------:R-:W-:Y:S02]  /*1020*/  IMAD.MOV.U32 R0, RZ, RZ, R19 ;  /* 0x000000ffff007224 */ /* 0x000fe400078e0013 */
[----:B------:R-:W-:Y:S02]  /*1030*/  IMAD.MOV.U32 R17, RZ, RZ, -0x3ff ;  /* 0xfffffc01ff117424 */ /* 0x000fe400078e00ff */
[----:B------:R-:W-:-:S04]  /*1040*/  IMAD.MOV.U32 R10, RZ, RZ, R18 ;  /* 0x000000ffff0a7224 */ /* 0x000fc800078e0012 */
[----:B------:R-:W-:Y:S01]  /*1050*/  @!P0 DMUL R4, R18, 1.80143985094819840000e+16 ;  /* 0x4350000012048828 */ /* 0x000fe20000000000 */
[----:B------:R-:W-:-:S09]  /*1060*/  @!P0 IMAD.MOV.U32 R17, RZ, RZ, -0x435 ;  /* 0xfffffbcbff118424 */ /* 0x000fd200078e00ff */
[----:B------:R-:W-:Y:S02]  /*1070*/  @!P0 MOV R0, R5 ;  /* 0x0000000500008202 */ /* 0x000fe40000000f00 */
[----:B------:R-:W-:-:S03]  /*1080*/  @!P0 MOV R10, R4 ;  /* 0x00000004000a8202 */ /* 0x000fc60000000f00 */
[----:B------:R-:W-:-:S05]  /*1090*/  VIADD R6, R0, 0xffffffff ;  /* 0xffffffff00067836 */ /* 0x000fca0000000000 */
[----:B------:R-:W-:-:S13]  /*10a0*/  ISETP.GT.U32.AND P1, PT, R6, 0x7feffffe, PT ;  /* 0x7feffffe0600780c */ /* 0x000fda0003f24070 */
[----:B------:R-:W-:Y:S05]  /*10b0*/  @P1 BRA `(.L_x_19) ;  /* 0x0000000400001947 */ /* 0x000fea0003800000 */
[----:B------:R-:W-:Y:S01]  /*10c0*/  LOP3.LUT R4, R0, 0xfffff, RZ, 0xc0, !PT ;  /* 0x000fffff00047812 */ /* 0x000fe200078ec0ff */
[----:B------:R-:W-:Y:S01]  /*10d0*/  IMAD.MOV.U32 R8, RZ, RZ, RZ ;  /* 0x000000ffff087224 */ /* 0x000fe200078e00ff */
[----:B------:R-:W-:Y:S01]  /*10e0*/  MOV R15, 0x3ed0ee25 ;  /* 0x3ed0ee25000f7802 */ /* 0x000fe20000000f00 */
[----:B------:R-:W-:Y:S01]  /*10f0*/  IMAD.MOV.U32 R14, RZ, RZ, -0x748574fc ;  /* 0x8b7a8b04ff0e7424 */ /* 0x000fe200078e00ff */
[----:B------:R-:W-:Y:S01]  /*1100*/  LOP3.LUT R11, R4, 0x3ff00000, RZ, 0xfc, !PT ;  /* 0x3ff00000040b7812 */ /* 0x000fe200078efcff */
[----:B------:R-:W-:Y:S01]  /*1110*/  UMOV UR10, 0x3ae80f1e ;  /* 0x3ae80f1e000a7882 */ /* 0x000fe20000000000 */
[----:B------:R-:W-:Y:S01]  /*1120*/  UMOV UR11, 0x3eb1380b ;  /* 0x3eb1380b000b7882 */ /* 0x000fe20000000000 */
[----:B------:R-:W-:Y:S01]  /*1130*/  LEA.HI R17, R0, R17, RZ, 0xc ;  /* 0x0000001100117211 */ /* 0x000fe200078f60ff */
[----:B------:R-:W-:Y:S01]  /*1140*/  UMOV UR12, 0x80000000 ;  /* 0x80000000000c7882 */ /* 0x000fe20000000000 */
[----:B------:R-:W-:Y:S01]  /*1150*/  ISETP.GE.U32.AND P0, PT, R11, 0x3ff6a09f, PT ;  /* 0x3ff6a09f0b00780c */ /* 0x000fe20003f06070 */
[----:B------:R-:W-:-:S12]  /*1160*/  UMOV UR13, 0x43300000 ;  /* 0x43300000000d7882 */ /* 0x000fd80000000000 */
[----:B------:R-:W-:Y:S02]  /*1170*/  @P0 VIADD R5, R11, 0xfff00000 ;  /* 0xfff000000b050836 */ /* 0x000fe40000000000 */
[----:B------:R-:W-:Y:S02]  /*1180*/  @P0 VIADD R17, R17, 0x1 ;  /* 0x0000000111110836 */ /* 0x000fe40000000000 */
[----:B------:R-:W-:-:S03]  /*1190*/  @P0 IMAD.MOV.U32 R11, RZ, RZ, R5 ;  /* 0x000000ffff0b0224 */ /* 0x000fc600078e0005 */
[----:B------:R-:W-:Y:S01]  /*11a0*/  LOP3.LUT R16, R17, 0x80000000, RZ, 0x3c, !PT ;  /* 0x8000000011107812 */ /* 0x000fe200078e3cff */
[----:B------:R-:W-:Y:S02]  /*11b0*/  IMAD.MOV.U32 R17, RZ, RZ, 0x43300000 ;  /* 0x43300000ff117424 */ /* 0x000fe400078e00ff */
[C---:B------:R-:W-:Y:S02]  /*11c0*/  DADD R12, R10.reuse, 1 ;  /* 0x3ff000000a0c7429 */ /* 0x040fe40000000000 */
[----:B------:R-:W-:Y:S02]  /*11d0*/  DADD R10, R10, -1 ;  /* 0xbff000000a0a7429 */ /* 0x000fe40000000000 */
[----:B------:R-:W-:Y:S01]  /*11e0*/  DADD R16, R16, -UR12 ;  /* 0x8000000c10107e29 */ /* 0x000fe20008000000 */
[----:B------:R-:W-:Y:S01]  /*11f0*/  UMOV UR12, 0xfefa39ef ;  /* 0xfefa39ef000c7882 */ /* 0x000fe20000000000 */
[----:B------:R-:W0:Y:S01]  /*1200*/  MUFU.RCP64H R9, R13 ;  /* 0x0000000d00097308 */ /* 0x000e220000001800 */
[----:B------:R-:W-:Y:S01]  /*1210*/  UMOV UR13, 0x3fe62e42 ;  /* 0x3fe62e42000d7882 */ /* 0x000fe20000000000 */
[----:B0-----:R-:W-:-:S08]  /*1220*/  DFMA R4, -R12, R8, 1 ;  /* 0x3ff000000c04742b */ /* 0x001fd00000000108 */
[----:B------:R-:W-:-:S08]  /*1230*/  DFMA R4, R4, R4, R4 ;  /* 0x000000040404722b */ /* 0x000fd00000000004 */
[----:B------:R-:W-:-:S08]  /*1240*/  DFMA R8, R8, R4, R8 ;  /* 0x000000040808722b */ /* 0x000fd00000000008 */
[----:B------:R-:W-:-:S08]  /*1250*/  DMUL R4, R10, R8 ;  /* 0x000000080a047228 */ /* 0x000fd00000000000 */
[----:B------:R-:W-:-:S08]  /*1260*/  DFMA R4, R10, R8, R4 ;  /* 0x000000080a04722b */ /* 0x000fd00000000004 */
[----:B------:R-:W-:-:S08]  /*1270*/  DMUL R6, R4, R4 ;  /* 0x0000000404067228 */ /* 0x000fd00000000000 */
[----:B------:R-:W-:Y:S01]  /*1280*/  DFMA R12, R6, UR10, R14 ;  /* 0x0000000a060c7c2b */ /* 0x000fe2000800000e */
[----:B------:R-:W-:Y:S01]  /*1290*/  UMOV UR10, 0x9f02676f ;  /* 0x9f02676f000a7882 */ /* 0x000fe20000000000 */
[----:B------:R-:W-:Y:S01]  /*12a0*/  UMOV UR11, 0x3ef3b266 ;  /* 0x3ef3b266000b7882 */ /* 0x000fe20000000000 */
[----:B------:R-:W-:-:S05]  /*12b0*/  DADD R14, R10, -R4 ;  /* 0x000000000a0e7229 */ /* 0x000fca0000000804 */
[----:B------:R-:W-:Y:S01]  /*12c0*/  DFMA R12, R6, R12, UR10 ;  /* 0x0000000a060c7e2b */ /* 0x000fe2000800000c */
[----:B------:R-:W-:Y:S01]  /*12d0*/  UMOV UR10, 0xa9ab0956 ;  /* 0xa9ab0956000a7882 */ /* 0x000fe20000000000 */
[----:B------:R-:W-:Y:S01]  /*12e0*/  UMOV UR11, 0x3f1745cb ;  /* 0x3f1745cb000b7882 */ /* 0x000fe20000000000 */
[----:B------:R-:W-:-:S05]  /*12f0*/  DADD R14, R14, R14 ;  /* 0x000000000e0e7229 */ /* 0x000fca000000000e */
[----:B------:R-:W-:Y:S01]  /*1300*/  DFMA R12, R6, R12, UR10 ;  /* 0x0000000a060c7e2b */ /* 0x000fe2000800000c */
[----:B------:R-:W-:Y:S01]  /*1310*/  UMOV UR10, 0x2d1b5154 ;  /* 0x2d1b5154000a7882 */ /* 0x000fe20000000000 */
[----:B------:R-:W-:Y:S01]  /*1320*/  UMOV UR11, 0x3f3c71c7 ;  /* 0x3f3c71c7000b7882 */ /* 0x000fe20000000000 */
[----:B------:R-:W-:Y:S02]  /*1330*/  DFMA R14, R10, -R4, R14 ;  /* 0x800000040a0e722b */ /* 0x000fe4000000000e */
[----:B------:R-:W-:-:S03]  /*1340*/  DFMA R10, R16, UR12, R4 ;  /* 0x0000000c100a7c2b */ /* 0x000fc60008000004 */
[----:B------:R-:W-:Y:S01]  /*1350*/  DFMA R12, R6, R12, UR10 ;  /* 0x0000000a060c7e2b */ /* 0x000fe2000800000c */
[----:B------:R-:W-:Y:S01]  /*1360*/  UMOV UR10, 0x923be72d ;  /* 0x923be72d000a7882 */ /* 0x000fe20000000000 */
[----:B------:R-:W-:Y:S01]  /*1370*/  UMOV UR11, 0x3f624924 ;  /* 0x3f624924000b7882 */ /* 0x000fe20000000000 */
[----:B------:R-:W-:-:S05]  /*1380*/  DMUL R14, R8, R14 ;  /* 0x0000000e080e7228 */ /* 0x000fca0000000000 */
        /* <DEDUP_REMOVED lines=8> */
[----:B------:R-:W-:Y:S02]  /*1410*/  UMOV UR11, 0x3fe62e42 ;  /* 0x3fe62e42000b7882 */ /* 0x000fe40000000000 */
[----:B------:R-:W-:Y:S01]  /*1420*/  DFMA R22, R16, -UR10, R10 ;  /* 0x8000000a10167c2b */ /* 0x000fe2000800000a */
[----:B------:R-:W-:Y:S01]  /*1430*/  UMOV UR10, 0x3b39803f ;  /* 0x3b39803f000a7882 */ /* 0x000fe20000000000 */
[----:B------:R-:W-:Y:S02]  /*1440*/  UMOV UR11, 0x3c7abc9e ;  /* 0x3c7abc9e000b7882 */ /* 0x000fe40000000000 */
[----:B------:R-:W-:-:S04]  /*1450*/  DMUL R12, R6, R12 ;  /* 0x0000000c060c7228 */ /* 0x000fc80000000000 */
[----:B------:R-:W-:-:S04]  /*1460*/  DADD R22, -R4, R22 ;  /* 0x0000000004167229 */ /* 0x000fc80000000116 */
[----:B------:R-:W-:-:S08]  /*1470*/  DFMA R12, R4, R12, R14 ;  /* 0x0000000c040c722b */ /* 0x000fd0000000000e */
[----:B------:R-:W-:-:S08]  /*1480*/  DADD R12, R12, -R22 ;  /* 0x000000000c0c7229 */ /* 0x000fd00000000816 */
[----:B------:R-:W-:-:S08]  /*1490*/  DFMA R12, R16, UR10, R12 ;  /* 0x0000000a100c7c2b */ /* 0x000fd0000800000c */
[----:B------:R-:W-:Y:S01]  /*14a0*/  DADD R10, R10, R12 ;  /* 0x000000000a0a7229 */ /* 0x000fe2000000000c */
[----:B------:R-:W-:Y:S10]  /*14b0*/  BRA `(.L_x_20) ;  /* 0x0000000000187947 */ /* 0x000ff40003800000 */
.L_x_19:
[----:B------:R-:W-:Y:S01]  /*14c0*/  IMAD.MOV.U32 R6, RZ, RZ, 0x0 ;  /* 0x00000000ff067424 */ /* 0x000fe200078e00ff */
[----:B------:R-:W-:Y:S01]  /*14d0*/  LOP3.LUT P0, RZ, R5, 0x7fffffff, RZ, 0xc0, !PT ;  /* 0x7fffffff05ff7812 */ /* 0x000fe2000780c0ff */
[----:B------:R-:W-:-:S06]  /*14e0*/  IMAD.MOV.U32 R7, RZ, RZ, 0x7ff00000 ;  /* 0x7ff00000ff077424 */ /* 0x000fcc00078e00ff */
[----:B------:R-:W-:-:S10]  /*14f0*/  DFMA R6, R4, R6, +INF ;  /* 0x7ff000000406742b */ /* 0x000fd40000000006 */
[----:B------:R-:W-:Y:S02]  /*1500*/  FSEL R10, R6, RZ, P0 ;  /* 0x000000ff060a7208 */ /* 0x000fe40000000000 */
[----:B------:R-:W-:-:S07]  /*1510*/  FSEL R11, R7, -QNAN , P0 ;  /* 0xfff00000070b7808 */ /* 0x000fce0000000000 */
.L_x_20:
[----:B------:R-:W-:Y:S05]  /*1520*/  BSYNC.RECONVERGENT B1 ;  /* 0x0000000000017941 */ /* 0x000fea0003800200 */
.L_x_18:
[----:B------:R-:W0:Y:S02]  /*1530*/  LDCU.64 UR10, c[0x3][URZ] ;  /* 0x00c00000ff0a77ac */ /* 0x000e240008000a00 */
[----:B0-----:R-:W-:-:S11]  /*1540*/  DADD R16, -R10, -UR10 ;  /* 0x8000000a0a107e29 */ /* 0x001fd60008000100 */
.L_x_17:
[----:B------:R-:W0:Y:S02]  /*1550*/  LDCU UR10, c[0x0][0x384] ;  /* 0x00007080ff0a77ac */ /* 0x000e240008000800 */
[----:B0-----:R-:W-:-:S09]  /*1560*/  UISETP.GE.AND UP0, UPT, UR10, 0x1, UPT ;  /* 0x000000010a00788c */ /* 0x001fd2000bf06270 */
[----:B------:R-:W-:Y:S05]  /*1570*/  BRA.U !UP0, `(.L_x_1) ;  /* 0x0000000908687547 */ /* 0x000fea000b800000 */
[----:B------:R-:W-:Y:S01]  /*1580*/  DMUL R14, R18, 1.80143985094819840000e+16 ;  /* 0x43500000120e7828 */ /* 0x000fe20000000000 */
[----:B------:R-:W-:Y:S01]  /*1590*/  ISETP.GE.AND P0, PT, R19, 0x100000, PT ;  /* 0x001000001300780c */ /* 0x000fe20003f06270 */
[----:B------:R-:W-:Y:S01]  /*15a0*/  IMAD.MOV.U32 R7, RZ, RZ, 0x7ff00000 ;  /* 0x7ff00000ff077424 */ /* 0x000fe200078e00ff */
[----:B------:R-:W-:Y:S01]  /*15b0*/  MOV R6, 0x0 ;  /* 0x0000000000067802 */ /* 0x000fe20000000f00 */
[----:B------:R-:W-:Y:S01]  /*15c0*/  DADD R12, -RZ, -R18 ;  /* 0x00000000ff0c7229 */ /* 0x000fe20000000912 */
[----:B------:R-:W-:Y:S01]  /*15d0*/  IMAD.MOV.U32 R8, RZ, RZ, 0x1 ;  /* 0x00000001ff087424 */ /* 0x000fe200078e00ff */
[----:B------:R-:W-:Y:S01]  /*15e0*/  MOV R11, 0x3ff00000 ;  /* 0x3ff00000000b7802 */ /* 0x000fe20000000f00 */
[----:B------:R-:W-:-:S03]  /*15f0*/  IMAD.MOV.U32 R10, RZ, RZ, 0x0 ;  /* 0x00000000ff0a7424 */ /* 0x000fc600078e00ff */
[----:B------:R-:W-:Y:S02]  /*1600*/  FSEL R4, R14, R18, !P0 ;  /* 0x000000120e047208 */ /* 0x000fe40004000000 */
[CC--:B------:R-:W-:Y:S02]  /*1610*/  FSEL R5, R15.reuse, R19.reuse, !P0 ;  /* 0x000000130f057208 */ /* 0x0c0fe40004000000 */
[----:B------:R-:W-:Y:S02]  /*1620*/  SEL R9, R15, R19, !P0 ;  /* 0x000000130f097207 */ /* 0x000fe40004000000 */
[----:B------:R-:W-:Y:S02]  /*1630*/  LOP3.LUT P1, RZ, R5, 0x7fffffff, RZ, 0xc0, !PT ;  /* 0x7fffffff05ff7812 */ /* 0x000fe4000782c0ff */
[----:B------:R-:W-:Y:S01]  /*1640*/  DFMA R6, R4, R6, +INF ;  /* 0x7ff000000406742b */ /* 0x000fe20000000006 */
[----:B------:R-:W-:Y:S02]  /*1650*/  SHF.R.U32.HI R0, RZ, 0x14, R9 ;  /* 0x00000014ff007819 */ /* 0x000fe40000011609 */
[----:B------:R-:W-:-:S02]  /*1660*/  LOP3.LUT R5, R9, 0xfffff, RZ, 0xc0, !PT ;  /* 0x000fffff09057812 */ /* 0x000fc400078ec0ff */
[----:B------:R-:W-:Y:S01]  /*1670*/  LEA.HI R4, R9, 0xfffffbcb, RZ, 0xc ;  /* 0xfffffbcb09047811 */ /* 0x000fe200078f60ff */
[----:B------:R-:W-:Y:S01]  /*1680*/  @P0 VIADD R4, R0, 0xfffffc01 ;  /* 0xfffffc0100040836 */ /* 0x000fe20000000000 */
[----:B------:R-:W-:Y:S01]  /*1690*/  LOP3.LUT R5, R5, 0x3ff00000, RZ, 0xfc, !PT ;  /* 0x3ff0000005057812 */ /* 0x000fe200078efcff */
[----:B------:R-:W-:Y:S01]  /*16a0*/  VIADD R9, R9, 0xffffffff ;  /* 0xffffffff09097836 */ /* 0x000fe20000000000 */
[----:B------:R-:W-:Y:S02]  /*16b0*/  SEL R14, R14, R18, !P0 ;  /* 0x000000120e0e7207 */ /* 0x000fe40004000000 */
[----:B------:R-:W-:Y:S01]  /*16c0*/  FSEL R6, R6, RZ, P1 ;  /* 0x000000ff06067208 */ /* 0x000fe20000800000 */
[----:B------:R-:W-:Y:S01]  /*16d0*/  VIADD R36, R5, 0xfff00000 ;  /* 0xfff0000005247836 */ /* 0x000fe20000000000 */
[----:B------:R-:W-:-:S07]  /*16e0*/  FSEL R7, R7, -QNAN , P1 ;  /* 0xfff0000007077808 */ /* 0x000fce0000800000 */
.L_x_30:
[----:B------:R-:W0:Y:S01]  /*16f0*/  I2F.F64.U32 R24, R8 ;  /* 0x0000000800187312 */ /* 0x000e220000201800 */
[----:B------:R-:W-:Y:S01]  /*1700*/  IMAD.MOV.U32 R22, RZ, RZ, 0x1 ;  /* 0x00000001ff167424 */ /* 0x000fe200078e00ff */
[----:B------:R-:W-:Y:S01]  /*1710*/  FSETP.GEU.AND P1, PT, |R13|, 6.5827683646048100446e-37, PT ;  /* 0x036000000d00780b */ /* 0x000fe20003f2e200 */
[----:B------:R-:W-:Y:S05]  /*1720*/  BSSY.RECONVERGENT B1, `(.L_x_21) ;  /* 0x0000015000017945 */ /* 0x000fea0003800200 */
[----:B0-----:R-:W0:Y:S02]  /*1730*/  MUFU.RCP64H R23, R25 ;  /* 0x0000001900177308 */ /* 0x001e240000001800 */
[----:B0-----:R-:W-:-:S08]  /*1740*/  DFMA R26, -R24, R22, 1 ;  /* 0x3ff00000181a742b */ /* 0x001fd00000000116 */
[----:B------:R-:W-:-:S08]  /*1750*/  DFMA R26, R26, R26, R26 ;  /* 0x0000001a1a1a722b */ /* 0x000fd0000000001a */
[----:B------:R-:W-:-:S08]  /*1760*/  DFMA R26, R22, R26, R22 ;  /* 0x0000001a161a722b */ /* 0x000fd00000000016 */
[----:B------:R-:W-:-:S08]  /*1770*/  DFMA R22, -R24, R26, 1 ;  /* 0x3ff000001816742b */ /* 0x000fd0000000011a */
[----:B------:R-:W-:-:S08]  /*1780*/  DFMA R22, R26, R22, R26 ;  /* 0x000000161a16722b */ /* 0x000fd0000000001a */
[----:B------:R-:W-:-:S08]  /*1790*/  DMUL R26, R18, -R22 ;  /* 0x80000016121a7228 */ /* 0x000fd00000000000 */
[----:B------:R-:W-:-:S08]  /*17a0*/  DFMA R28, -R24, R26, -R18 ;  /* 0x0000001a181c722b */ /* 0x000fd00000000912 */
[----:B------:R-:W-:-:S10]  /*17b0*/  DFMA R22, R22, R28, R26 ;  /* 0x0000001c1616722b */ /* 0x000fd4000000001a */
[----:B------:R-:W-:-:S05]  /*17c0*/  FFMA R0, RZ, R25, R23 ;  /* 0x00000019ff007223 */ /* 0x000fca0000000017 */
[----:B------:R-:W-:-:S13]  /*17d0*/  FSETP.GT.AND P0, PT, |R0|, 1.469367938527859385e-39, PT ;  /* 0x001000000000780b */ /* 0x000fda0003f04200 */
[----:B------:R-:W-:Y:S05]  /*17e0*/  @P0 BRA P1, `(.L_x_22) ;  /* 0x0000000000200947 */ /* 0x000fea0000800000 */
[----:B------:R-:W-:Y:S01]  /*17f0*/  DADD R12, -RZ, -R18 ;  /* 0x00000000ff0c7229 */ /* 0x000fe20000000912 */
[----:B------:R-:W-:Y:S01]  /*1800*/  IMAD.MOV.U32 R27, RZ, RZ, R25 ;  /* 0x000000ffff1b7224 */ /* 0x000fe200078e0019 */
[----:B------:R-:W-:-:S08]  /*1810*/  MOV R0, 0x1850 ;  /* 0x0000185000007802 */ /* 0x000fd00000000f00 */
[----:B------:R-:W-:Y:S01]  /*1820*/  MOV R22, R12 ;  /* 0x0000000c00167202 */ /* 0x000fe20000000f00 */
[----:B------:R-:W-:-:S07]  /*1830*/  IMAD.MOV.U32 R23, RZ, RZ, R13 ;  /* 0x000000ffff177224 */ /* 0x000fce00078e000d */
[----:B------:R-:W-:Y:S05]  /*1840*/  CALL.REL.NOINC `($__internal_1_$__cuda_sm20_div_rn_f64_full) ;  /* 0x0000001800087944 */ /* 0x000fea0003c00000 */
[----:B------:R-:W-:Y:S02]  /*1850*/  IMAD.MOV.U32 R22, RZ, RZ, R30 ;  /* 0x000000ffff167224 */ /* 0x000fe400078e001e */
[----:B------:R-:W-:-:S07]  /*1860*/  IMAD.MOV.U32 R23, RZ, RZ, R31 ;  /* 0x000000ffff177224 */ /* 0x000fce00078e001f */
.L_x_22:
[----:B------:R-:W-:Y:S05]  /*1870*/  BSYNC.RECONVERGENT B1 ;  /* 0x0000000000017941 */ /* 0x000fea0003800200 */
.L_x_21:
[----:B------:R-:W-:Y:S01]  /*1880*/  ISETP.NE.AND P0, PT, R8, R3, PT ;  /* 0x000000030800720c */ /* 0x000fe20003f05270 */
[----:B------:R-:W-:Y:S01]  /*1890*/  BSSY.RECONVERGENT B1, `(.L_x_23) ;  /* 0x0000060000017945 */ /* 0x000fe20003800200 */
[----:B------:R-:W-:-:S11]  /*18a0*/  DMUL R10, R22, R10 ;  /* 0x0000000a160a7228 */ /* 0x000fd60000000000 */
[----:B------:R-:W-:Y:S05]  /*18b0*/  @!P0 BRA `(.L_x_24) ;  /* 0x00000000006c8947 */ /* 0x000fea0003800000 */
[----:B------:R-:W-:Y:S01]  /*18c0*/  IMAD.IADD R24, R8, 0x1, -R3 ;  /* 0x0000000108187824 */ /* 0x000fe200078e0a03 */
[----:B------:R-:W-:Y:S01]  /*18d0*/  MOV R22, 0x1 ;  /* 0x0000000100167802 */ /* 0x000fe20000000f00 */
[----:B------:R-:W-:Y:S04]  /*18e0*/  BSSY.RECONVERGENT B2, `(.L_x_25) ;  /* 0x0000017000027945 */ /* 0x000fe80003800200 */
[----:B------:R-:W0:Y:S08]  /*18f0*/  I2F.F64 R24, R24 ;  /* 0x0000001800187312 */ /* 0x000e300000201c00 */
        /* <DEDUP_REMOVED lines=8> */
[----:B------:R-:W-:Y:S02]  /*1980*/  DFMA R22, R22, R28, R26 ;  /* 0x0000001c1616722b */ /* 0x000fe4000000001a */
[----:B------:R-:W-:-:S08]  /*1990*/  DADD R26, -RZ, -R10 ;  /* 0x00000000ff1a7229 */ /* 0x000fd0000000090a */
[----:B------:R-:W-:Y:S02]  /*19a0*/  FFMA R0, RZ, R25, R23 ;  /* 0x00000019ff007223 */ /* 0x000fe40000000017 */
[----:B------:R-:W-:-:S03]  /*19b0*/  FSETP.GEU.AND P1, PT, |R27|, 6.5827683646048100446e-37, PT ;  /* 0x036000001b00780b */ /* 0x000fc60003f2e200 */
[----:B------:R-:W-:-:S13]  /*19c0*/  FSETP.GT.AND P0, PT, |R0|, 1.469367938527859385e-39, PT ;  /* 0x001000000000780b */ /* 0x000fda0003f04200 */
[----:B------:R-:W-:Y:S05]  /*19d0*/  @P0 BRA P1, `(.L_x_26) ;  /* 0x00000000001c0947 */ /* 0x000fea0000800000 */
[----:B------:R-:W-:Y:S01]  /*19e0*/  IMAD.MOV.U32 R23, RZ, RZ, R27 ;  /* 0x000000ffff177224 */ /* 0x000fe200078e001b */
[----:B------:R-:W-:Y:S01]  /*19f0*/  MOV R0, 0x1a30 ;  /* 0x00001a3000007802 */ /* 0x000fe20000000f00 */
[----:B------:R-:W-:Y:S02]  /*1a00*/  IMAD.MOV.U32 R22, RZ, RZ, R26 ;  /* 0x000000ffff167224 */ /* 0x000fe400078e001a */
[----:B------:R-:W-:-:S07]  /*1a10*/  IMAD.MOV.U32 R27, RZ, RZ, R25 ;  /* 0x000000ffff1b7224 */ /* 0x000fce00078e0019 */
[----:B------:R-:W-:Y:S05]  /*1a20*/  CALL.REL.NOINC `($__internal_1_$__cuda_sm20_div_rn_f64_full) ;  /* 0x0000001400907944 */ /* 0x000fea0003c00000 */
[----:B------:R-:W-:Y:S01]  /*1a30*/  IMAD.MOV.U32 R22, RZ, RZ, R30 ;  /* 0x000000ffff167224 */ /* 0x000fe200078e001e */
[----:B------:R-:W-:-:S07]  /*1a40*/  MOV R23, R31 ;  /* 0x0000001f00177202 */ /* 0x000fce0000000f00 */
.L_x_26:
[----:B------:R-:W-:Y:S05]  /*1a50*/  BSYNC.RECONVERGENT B2 ;  /* 0x0000000000027941 */ /* 0x000fea0003800200 */
.L_x_25:
[----:B------:R-:W-:Y:S05]  /*1a60*/  BRA `(.L_x_27) ;  /* 0x0000000400087947 */ /* 0x000fea0003800000 */
.L_x_24:
[----:B------:R-:W-:Y:S01]  /*1a70*/  ISETP.GT.U32.AND P0, PT, R9, 0x7feffffe, PT ;  /* 0x7feffffe0900780c */ /* 0x000fe20003f04070 */
[----:B------:R-:W-:Y:S01]  /*1a80*/  BSSY.RECONVERGENT B2, `(.L_x_28) ;  /* 0x000003e000027945 */ /* 0x000fe20003800200 */
[----:B------:R-:W-:Y:S02]  /*1a90*/  IMAD.MOV.U32 R28, RZ, RZ, R6 ;  /* 0x000000ffff1c7224 */ /* 0x000fe400078e0006 */
[----:B------:R-:W-:-:S09]  /*1aa0*/  IMAD.MOV.U32 R29, RZ, RZ, R7 ;  /* 0x000000ffff1d7224 */ /* 0x000fd200078e0007 */
[----:B------:R-:W-:Y:S05]  /*1ab0*/  @P0 BRA `(.L_x_29) ;  /* 0x0000000000e80947 */ /* 0x000fea0003800000 */
[----:B------:R-:W-:Y:S01]  /*1ac0*/  ISETP.GT.U32.AND P0, PT, R5, 0x3ff6a09e, PT ;  /* 0x3ff6a09e0500780c */ /* 0x000fe20003f04070 */
[----:B------:R-:W-:Y:S01]  /*1ad0*/  IMAD.MOV.U32 R28, RZ, RZ, RZ ;  /* 0x000000ffff1c7224 */ /* 0x000fe200078e00ff */
[----:B------:R-:W-:Y:S01]  /*1ae0*/  MOV R33, 0x3ed0ee25 ;  /* 0x3ed0ee2500217802 */ /* 0x000fe20000000f00 */
[----:B------:R-:W-:Y:S01]  /*1af0*/  IMAD.MOV.U32 R32, RZ, RZ, -0x748574fc ;  /* 0x8b7a8b04ff207424 */ /* 0x000fe200078e00ff */
[----:B------:R-:W-:Y:S01]  /*1b00*/  FSEL R15, R36, R5, P0 ;  /* 0x00000005240f7208 */ /* 0x000fe20000000000 */
[----:B------:R-:W-:Y:S01]  /*1b10*/  UMOV UR10, 0x3ae80f1e ;  /* 0x3ae80f1e000a7882 */ /* 0x000fe20000000000 */
[----:B------:R-:W-:-:S04]  /*1b20*/  UMOV UR11, 0x3eb1380b ;  /* 0x3eb1380b000b7882 */ /* 0x000fc80000000000 */
[C---:B------:R-:W-:Y:S02]  /*1b30*/  DADD R30, R14.reuse, 1 ;  /* 0x3ff000000e1e7429 */ /* 0x040fe40000000000 */
[----:B------:R-:W-:-:S04]  /*1b40*/  DADD R26, R14, -1 ;  /* 0xbff000000e1a7429 */ /* 0x000fc80000000000 */
[----:B------:R-:W0:Y:S02]  /*1b50*/  MUFU.RCP64H R29, R31 ;  /* 0x0000001f001d7308 */ /* 0x000e240000001800 */
        /* <DEDUP_REMOVED lines=16> */
[----:B------:R-:W-:-:S06]  /*1c60*/  UMOV UR11, 0x3f3c71c7 ;  /* 0x3f3c71c7000b7882 */ /* 0x000fcc0000000000 */
[----:B------:R-:W-:Y:S01]  /*1c70*/  DFMA R32, R24, R30, UR10 ;  /* 0x0000000a18207e2b */ /* 0x000fe2000800001e */
[----:B------:R-:W-:Y:S01]  /*1c80*/  UMOV UR10, 0x923be72d ;  /* 0x923be72d000a7882 */ /* 0x000fe20000000000 */
[----:B------:R-:W-:Y:S01]  /*1c90*/  DFMA R30, R26, -R22, R34 ;  /* 0x800000161a1e722b */ /* 0x000fe20000000022 */
[----:B------:R-:W-:Y:S01]  /*1ca0*/  UMOV UR11, 0x3f624924 ;  /* 0x3f624924000b7882 */ /* 0x000fe20000000000 */
[----:B------:R-:W-:Y:S02]  /*1cb0*/  VIADD R26, R4, 0x1 ;  /* 0x00000001041a7836 */ /* 0x000fe40000000000 */
[----:B------:R-:W-:Y:S02]  /*1cc0*/  @!P0 IMAD.MOV R26, RZ, RZ, R4 ;  /* 0x000000ffff1a8224 */ /* 0x000fe400078e0204 */
[----:B------:R-:W-:Y:S01]  /*1cd0*/  DFMA R32, R24, R32, UR10 ;  /* 0x0000000a18207e2b */ /* 0x000fe20008000020 */
[----:B------:R-:W-:Y:S01]  /*1ce0*/  IMAD.MOV.U32 R27, RZ, RZ, 0x43300000 ;  /* 0x43300000ff1b7424 */ /* 0x000fe200078e00ff */
[----:B------:R-:W-:Y:S01]  /*1cf0*/  UMOV UR10, 0x9999a3c4 ;  /* 0x9999a3c4000a7882 */ /* 0x000fe20000000000 */
[----:B------:R-:W-:Y:S01]  /*1d00*/  LOP3.LUT R26, R26, 0x80000000, RZ, 0x3c, !PT ;  /* 0x800000001a1a7812 */ /* 0x000fe200078e3cff */
[----:B------:R-:W-:Y:S01]  /*1d10*/  UMOV UR11, 0x3f899999 ;  /* 0x3f899999000b7882 */ /* 0x000fe20000000000 */
[----:B------:R-:W-:-:S03]  /*1d20*/  DMUL R30, R28, R30 ;  /* 0x0000001e1c1e7228 */ /* 0x000fc60000000000 */
[----:B------:R-:W-:Y:S01]  /*1d30*/  DFMA R32, R24, R32, UR10 ;  /* 0x0000000a18207e2b */ /* 0x000fe20008000020 */
[----:B------:R-:W-:Y:S01]  /*1d40*/  UMOV UR10, 0x80000000 ;  /* 0x80000000000a7882 */ /* 0x000fe20000000000 */
[----:B------:R-:W-:Y:S02]  /*1d50*/  UMOV UR11, 0x43300000 ;  /* 0x43300000000b7882 */ /* 0x000fe40000000000 */
[----:B------:R-:W-:Y:S01]  /*1d60*/  DADD R26, R26, -UR10 ;  /* 0x8000000a1a1a7e29 */ /* 0x000fe20008000000 */
[----:B------:R-:W-:Y:S01]  /*1d70*/  UMOV UR10, 0x55555554 ;  /* 0x55555554000a7882 */ /* 0x000fe20000000000 */
[----:B------:R-:W-:Y:S02]  /*1d80*/  UMOV UR11, 0x3fb55555 ;  /* 0x3fb55555000b7882 */ /* 0x000fe40000000000 */
[----:B------:R-:W-:Y:S01]  /*1d90*/  DFMA R32, R24, R32, UR10 ;  /* 0x0000000a18207e2b */ /* 0x000fe20008000020 */
[----:B------:R-:W-:Y:S01]  /*1da0*/  UMOV UR10, 0xfefa39ef ;  /* 0xfefa39ef000a7882 */ /* 0x000fe20000000000 */
[----:B------:R-:W-:-:S02]  /*1db0*/  UMOV UR11, 0x3fe62e42 ;  /* 0x3fe62e42000b7882 */ /* 0x000fc40000000000 */
[----:B------:R-:W-:-:S04]  /*1dc0*/  DFMA R28, R26, UR10, R22 ;  /* 0x0000000a1a1c7c2b */ /* 0x000fc80008000016 */
[----:B------:R-:W-:-:S04]  /*1dd0*/  DMUL R32, R24, R32 ;  /* 0x0000002018207228 */ /* 0x000fc80000000000 */
[----:B------:R-:W-:Y:S01]  /*1de0*/  DFMA R24, R26, -UR10, R28 ;  /* 0x8000000a1a187c2b */ /* 0x000fe2000800001c */
[----:B------:R-:W-:Y:S01]  /*1df0*/  UMOV UR10, 0x3b39803f ;  /* 0x3b39803f000a7882 */ /* 0x000fe20000000000 */
[----:B------:R-:W-:Y:S02]  /*1e00*/  UMOV UR11, 0x3c7abc9e ;  /* 0x3c7abc9e000b7882 */ /* 0x000fe40000000000 */
[----:B------:R-:W-:-:S04]  /*1e10*/  DFMA R30, R22, R32, R30 ;  /* 0x00000020161e722b */ /* 0x000fc8000000001e */
[----:B------:R-:W-:-:S08]  /*1e20*/  DADD R24, -R22, R24 ;  /* 0x0000000016187229 */ /* 0x000fd00000000118 */
[----:B------:R-:W-:-:S08]  /*1e30*/  DADD R24, R30, -R24 ;  /* 0x000000001e187229 */ /* 0x000fd00000000818 */
[----:B------:R-:W-:-:S08]  /*1e40*/  DFMA R24, R26, UR10, R24 ;  /* 0x0000000a1a187c2b */ /* 0x000fd00008000018 */
[----:B------:R-:W-:-:S11]  /*1e50*/  DADD R28, R28, R24 ;  /* 0x000000001c1c7229 */ /* 0x000fd60000000018 */
.L_x_29:
[----:B------:R-:W-:Y:S05]  /*1e60*/  BSYNC.RECONVERGENT B2 ;  /* 0x0000000000027941 */ /* 0x000fea0003800200 */
.L_x_28:
[----:B------:R-:W-:-:S08]  /*1e70*/  DADD R22, -R28, UR6 ;  /* 0x000000061c167e29 */ /* 0x000fd00008000100 */
[----:B------:R-:W-:-:S11]  /*1e80*/  DMUL R22, R10, R22 ;  /* 0x000000160a167228 */ /* 0x000fd60000000000 */
.L_x_27:
[----:B------:R-:W-:Y:S05]  /*1e90*/  BSYNC.RECONVERGENT B1 ;  /* 0x0000000000017941 */ /* 0x000fea0003800200 */
.L_x_23:
[----:B------:R-:W-:Y:S01]  /*1ea0*/  DADD R16, R22, R16 ;  /* 0x0000000016107229 */ /* 0x000fe20000000010 */
[----:B------:R-:W-:Y:S01]  /*1eb0*/  UMOV UR10, 0xfeebc2a0 ;  /* 0xfeebc2a0000a7882 */ /* 0x000fe20000000000 */
[----:B------:R-:W-:Y:S01]  /*1ec0*/  UMOV UR11, 0x39b4484b ;  /* 0x39b4484b000b7882 */ /* 0x000fe20000000000 */
[C---:B------:R-:W-:Y:S02]  /*1ed0*/  ISETP.GE.AND P0, PT, R8.reuse, UR9, PT ;  /* 0x0000000908007c0c */ /* 0x040fe4000bf06270 */
[----:B------:R-:W-:-:S03]  /*1ee0*/  IADD3 R8, PT, PT, R8, 0x1, RZ ;  /* 0x0000000108087810 */ /* 0x000fc60007ffe0ff */
[----:B------:R-:W-:-:S08]  /*1ef0*/  DMUL R24, |R16|, UR10 ;  /* 0x0000000a10187c28 */ /* 0x000fd00008000200 */
[----:B------:R-:W-:-:S14]  /*1f00*/  DSETP.GEU.AND P1, PT, |R22|, R24, PT ;  /* 0x000000181600722a */ /* 0x000fdc0003f2e200 */
[----:B------:R-:W-:Y:S05]  /*1f10*/  @!P0 BRA P1, `(.L_x_30) ;  /* 0xfffffff400f48947 */ /* 0x000fea000083ffff */
.L_x_1:
[----:B------:R-:W-:Y:S05]  /*1f20*/  BSYNC.RECONVERGENT B0 ;  /* 0x0000000000007941 */ /* 0x000fea0003800200 */
.L_x_0:
[----:B------:R-:W0:Y:S01]  /*1f30*/  LDC.64 R4, c[0x0][0x390] ;  /* 0x0000e400ff047b82 */ /* 0x000e220000000a00 */
[----:B------:R-:W1:Y:S01]  /*1f40*/  LDCU UR8, c[0x0][0x384] ;  /* 0x00007080ff0877ac */ /* 0x000e620008000800 */
[----:B------:R-:W2:Y:S06]  /*1f50*/  LDCU UR7, c[0x0][0x384] ;  /* 0x00007080ff0777ac */ /* 0x000eac0008000800 */
[----:B------:R-:W3:Y:S01]  /*1f60*/  LDC R6, c[0x0][0x380] ;  /* 0x0000e000ff067b82 */ /* 0x000ee20000000800 */
[----:B0-----:R-:W-:-:S05]  /*1f70*/  IMAD.WIDE R4, R2, 0x8, R4 ;  /* 0x0000000802047825 */ /* 0x001fca00078e0204 */
[----:B------:R0:W-:Y:S04]  /*1f80*/  STG.E.64 desc[UR4][R4.64], R16 ;  /* 0x0000001004007986 */ /* 0x0001e8000c101b04 */
[----:B------:R-:W4:Y:S01]  /*1f90*/  LDG.E.64 R20, desc[UR4][R20.64] ;  /* 0x0000000414147981 */ /* 0x000f22000c1e1b00 */
[----:B------:R-:W-:Y:S01]  /*1fa0*/  BSSY.RECONVERGENT B0, `(.L_x_31) ;  /* 0x00000e0000007945 */ /* 0x000fe20003800200 */
[----:B------:R-:W-:Y:S01]  /*1fb0*/  IMAD.MOV.U32 R7, RZ, RZ, -0x40800000 ;  /* 0xbf800000ff077424 */ /* 0x000fe200078e00ff */
[----:B----4-:R-:W4:Y:S02]  /*1fc0*/  F2F.F32.F64 R0, R20 ;  /* 0x0000001400007310 */ /* 0x010f240000301000 */
[C---:B----4-:R-:W-:Y:S02]  /*1fd0*/  FSETP.GEU.AND P0, PT, R0.reuse, RZ, PT ;  /* 0x000000ff0000720b */ /* 0x050fe40003f0e000 */
[----:B------:R-:W-:-:S02]  /*1fe0*/  FSETP.NEU.AND P1, PT, R0, RZ, PT ;  /* 0x000000ff0000720b */ /* 0x000fc40003f2d000 */
[C---:B---3--:R-:W-:Y:S02]  /*1ff0*/  ISETP.LT.OR P0, PT, R6.reuse, 0x1, !P0 ;  /* 0x000000010600780c */ /* 0x048fe40004701670 */
[----:B------:R-:W-:-:S04]  /*2000*/  ISETP.EQ.AND P1, PT, R6, 0x1, !P1 ;  /* 0x000000010600780c */ /* 0x000fc80004f22270 */
[----:B------:R-:W-:-:S13]  /*2010*/  PLOP3.LUT P0, PT, P0, P1, PT, 0xf8, 0x8f ;  /* 0x00000000008f781c */ /* 0x000fda0000703f70 */
[----:B012---:R-:W-:Y:S05]  /*2020*/  @P0 BRA `(.L_x_32) ;  /* 0x0000000c005c0947 */ /* 0x007fea0003800000 */
[----:B------:R-:W-:-:S13]  /*2030*/  FSETP.GT.AND P0, PT, R0, 1, PT ;  /* 0x3f8000000000780b */ /* 0x000fda0003f04000 */
[----:B------:R-:W-:Y:S05]  /*2040*/  @!P0 BRA `(.L_x_33) ;  /* 0x0000000400688947 */ /* 0x000fea0003800000 */
[----:B------:R-:W-:Y:S01]  /*2050*/  I2FP.F32.U32 R5, R6 ;  /* 0x0000000600057245 */ /* 0x000fe20000201000 */
[----:B------:R-:W-:Y:S04]  /*2060*/  BSSY.RECONVERGENT B1, `(.L_x_34) ;  /* 0x000000f000017945 */ /* 0x000fe80003800200 */
[----:B------:R-:W-:-:S04]  /*2070*/  FADD R6, R0, R5 ;  /* 0x0000000500067221 */ /* 0x000fc80000000000 */
[----:B------:R-:W-:Y:S02]  /*2080*/  VIADD R4, R6, 0x1800000 ;  /* 0x0180000006047836 */ /* 0x000fe40000000000 */
[----:B------:R-:W-:-:S03]  /*2090*/  IMAD.MOV.U32 R9, RZ, RZ, R6 ;  /* 0x000000ffff097224 */ /* 0x000fc600078e0006 */
[----:B------:R-:W-:-:S04]  /*20a0*/  LOP3.LUT R4, R4, 0x7f800000, RZ, 0xc0, !PT ;  /* 0x7f80000004047812 */ /* 0x000fc800078ec0ff */
[----:B------:R-:W-:-:S13]  /*20b0*/  ISETP.GT.U32.AND P0, PT, R4, 0x1ffffff, PT ;  /* 0x01ffffff0400780c */ /* 0x000fda0003f04070 */
[----:B------:R-:W-:Y:S05]  /*20c0*/  @P0 BRA `(.L_x_35) ;  /* 0x0000000000100947 */ /* 0x000fea0003800000 */
[----:B------:R-:W-:-:S07]  /*20d0*/  MOV R16, 0x20f0 ;  /* 0x000020f000107802 */ /* 0x000fce0000000f00 */
[----:B------:R-:W-:Y:S05]  /*20e0*/  CALL.REL.NOINC `($__internal_2_$__cuda_sm20_rcp_rn_f32_slowpath) ;  /* 0x00000014004c7944 */ /* 0x000fea0003c00000 */
[----:B------:R-:W-:Y:S01]  /*20f0*/  MOV R7, R10 ;  /* 0x0000000a00077202 */ /* 0x000fe20000000f00 */
[----:B------:R-:W-:Y:S06]  /*2100*/  BRA `(.L_x_36) ;  /* 0x0000000000107947 */ /* 0x000fec0003800000 */
.L_x_35:
[----:B------:R-:W0:Y:S02]  /*2110*/  MUFU.RCP R7, R6 ;  /* 0x0000000600077308 */ /* 0x000e240000001000 */
[----:B0-----:R-:W-:-:S04]  /*2120*/  FFMA R4, R6, R7, -1 ;  /* 0xbf80000006047423 */ /* 0x001fc80000000007 */
[----:B------:R-:W-:-:S04]  /*2130*/  FADD.FTZ R4, -R4, -RZ ;  /* 0x800000ff04047221 */ /* 0x000fc80000010100 */
[----:B------:R-:W-:-:S07]  /*2140*/  FFMA R7, R7, R4, R7 ;  /* 0x0000000407077223 */ /* 0x000fce0000000007 */
.L_x_36:
[----:B------:R-:W-:Y:S05]  /*2150*/  BSYNC.RECONVERGENT B1 ;  /* 0x0000000000017941 */ /* 0x000fea0003800200 */
.L_x_34:
[----:B------:R-:W0:Y:S02]  /*2160*/  LDCU UR6, c[0x0][0x384] ;  /* 0x00007080ff0677ac */ /* 0x000e240008000800 */
[----:B0-----:R-:W-:-:S09]  /*2170*/  UISETP.GE.AND UP0, UPT, UR6, 0x1, UPT ;  /* 0x000000010600788c */ /* 0x001fd2000bf06270 */
[----:B------:R-:W-:Y:S05]  /*2180*/  BRA.U !UP0, `(.L_x_37) ;  /* 0x0000000108b87547 */ /* 0x000fea000b800000 */
[----:B------:R-:W-:Y:S02]  /*2190*/  IMAD.MOV.U32 R11, RZ, RZ, 0x7f7fffff ;  /* 0x7f7fffffff0b7424 */ /* 0x000fe400078e00ff */
[----:B------:R-:W-:Y:S02]  /*21a0*/  IMAD.MOV.U32 R8, RZ, RZ, 0x1 ;  /* 0x00000001ff087424 */ /* 0x000fe400078e00ff */
[----:B------:R-:W-:-:S07]  /*21b0*/  IMAD.MOV.U32 R10, RZ, RZ, R7 ;  /* 0x000000ffff0a7224 */ /* 0x000fce00078e0007 */
.L_x_44:
[-C--:B------:R-:W-:Y:S01]  /*21c0*/  IADD3 R5, PT, PT, R3, R8.reuse, RZ ;  /* 0x0000000803057210 */ /* 0x080fe20007ffe0ff */
[----:B------:R-:W-:Y:S01]  /*21d0*/  FADD R9, R9, 2 ;  /* 0x4000000009097421 */ /* 0x000fe20000000000 */
[----:B------:R-:W-:Y:S01]  /*21e0*/  I2FP.F32.U32 R4, R8 ;  /* 0x0000000800047245 */ /* 0x000fe20000201000 */
[----:B------:R-:W-:Y:S01]  /*21f0*/  BSSY.RECONVERGENT B1, `(.L_x_38) ;  /* 0x000000f000017945 */ /* 0x000fe20003800200 */
[----:B------:R-:W-:-:S05]  /*2200*/  I2FP.F32.S32 R5, R5 ;  /* 0x0000000500057245 */ /* 0x000fca0000201400 */
[----:B------:R-:W-:-:S04]  /*2210*/  FMUL R4, R4, -R5 ;  /* 0x8000000504047220 */ /* 0x000fc80000400000 */
[----:B------:R-:W-:-:S04]  /*2220*/  FFMA R6, R4, R10, R9 ;  /* 0x0000000a04067223 */ /* 0x000fc80000000009 */
[----:B------:R-:W-:-:S05]  /*2230*/  VIADD R5, R6, 0x1800000 ;  /* 0x0180000006057836 */ /* 0x000fca0000000000 */
[----:B------:R-:W-:-:S04]  /*2240*/  LOP3.LUT R5, R5, 0x7f800000, RZ, 0xc0, !PT ;  /* 0x7f80000005057812 */ /* 0x000fc800078ec0ff */
[----:B------:R-:W-:-:S13]  /*2250*/  ISETP.GT.U32.AND P0, PT, R5, 0x1ffffff, PT ;  /* 0x01ffffff0500780c */ /* 0x000fda0003f04070 */
[----:B------:R-:W-:Y:S05]  /*2260*/  @P0 BRA `(.L_x_39) ;  /* 0x00000000000c0947 */ /* 0x000fea0003800000 */
[----:B------:R-:W-:-:S07]  /*2270*/  MOV R16, 0x2290 ;  /* 0x0000229000107802 */ /* 0x000fce0000000f00 */
[----:B------:R-:W-:Y:S05]  /*2280*/  CALL.REL.NOINC `($__internal_2_$__cuda_sm20_rcp_rn_f32_slowpath) ;  /* 0x0000001000e47944 */ /* 0x000fea0003c00000 */
[----:B------:R-:W-:Y:S05]  /*2290*/  BRA `(.L_x_40) ;  /* 0x0000000000107947 */ /* 0x000fea0003800000 */
.L_x_39:
[----:B------:R-:W0:Y:S02]  /*22a0*/  MUFU.RCP R10, R6 ;  /* 0x00000006000a7308 */ /* 0x000e240000001000 */
[----:B0-----:R-:W-:-:S04]  /*22b0*/  FFMA R5, R6, R10, -1 ;  /* 0xbf80000006057423 */ /* 0x001fc8000000000a */
[----:B------:R-:W-:-:S04]  /*22c0*/  FADD.FTZ R5, -R5, -RZ ;  /* 0x800000ff05057221 */ /* 0x000fc80000010100 */
[----:B------:R-:W-:-:S07]  /*22d0*/  FFMA R10, R10, R5, R10 ;  /* 0x000000050a0a7223 */ /* 0x000fce000000000a */
.L_x_40:
[----:B------:R-:W-:Y:S05]  /*22e0*/  BSYNC.RECONVERGENT B1 ;  /* 0x0000000000017941 */ /* 0x000fea0003800200 */
.L_x_38:
[----:B------:R-:W0:Y:S01]  /*22f0*/  MUFU.RCP R6, R11 ;  /* 0x0000000b00067308 */ /* 0x000e220000001000 */
[----:B------:R-:W-:Y:S07]  /*2300*/  BSSY.RECONVERGENT B1, `(.L_x_41) ;  /* 0x000000d000017945 */ /* 0x000fee0003800200 */
[----:B------:R-:W1:Y:S01]  /*2310*/  FCHK P0, R4, R11 ;  /* 0x0000000b04007302 */ /* 0x000e620000000000 */
[----:B0-----:R-:W-:-:S04]  /*2320*/  FFMA R5, R6, -R11, 1 ;  /* 0x3f80000006057423 */ /* 0x001fc8000000080b */
[----:B------:R-:W-:-:S04]  /*2330*/  FFMA R5, R6, R5, R6 ;  /* 0x0000000506057223 */ /* 0x000fc80000000006 */
[----:B------:R-:W-:-:S04]  /*2340*/  FFMA R6, R4, R5, RZ ;  /* 0x0000000504067223 */ /* 0x000fc800000000ff */
[----:B------:R-:W-:-:S04]  /*2350*/  FFMA R12, R6, -R11, R4 ;  /* 0x8000000b060c7223 */ /* 0x000fc80000000004 */
[----:B------:R-:W-:Y:S01]  /*2360*/  FFMA R6, R5, R12, R6 ;  /* 0x0000000c05067223 */ /* 0x000fe20000000006 */
[----:B-1----:R-:W-:Y:S06]  /*2370*/  @!P0 BRA `(.L_x_42) ;  /* 0x0000000000148947 */ /* 0x002fec0003800000 */
[----:B------:R-:W-:Y:S01]  /*2380*/  IMAD.MOV.U32 R5, RZ, RZ, R4 ;  /* 0x000000ffff057224 */ /* 0x000fe200078e0004 */
[----:B------:R-:W-:Y:S01]  /*2390*/  MOV R12, 0x23c0 ;  /* 0x000023c0000c7802 */ /* 0x000fe20000000f00 */
[----:B------:R-:W-:-:S07]  /*23a0*/  IMAD.MOV.U32 R6, RZ, RZ, R11 ;  /* 0x000000ffff067224 */ /* 0x000fce00078e000b */
[----:B------:R-:W-:Y:S05]  /*23b0*/  CALL.REL.NOINC `($__internal_3_$__cuda_sm3x_div_rn_noftz_f32_slowpath) ;  /* 0x00000014006c7944 */ /* 0x000fea0003c00000 */
[----:B------:R-:W-:-:S07]  /*23c0*/  MOV R6, R5 ;  /* 0x0000000500067202 */ /* 0x000fce0000000f00 */
.L_x_42:
[----:B------:R-:W-:Y:S05]  /*23d0*/  BSYNC.RECONVERGENT B1 ;  /* 0x0000000000017941 */ /* 0x000fea0003800200 */
.L_x_41:
[----:B------:R-:W-:-:S04]  /*23e0*/  FADD R11, R9, R6 ;  /* 0x00000006090b7221 */ /* 0x000fc80000000000 */
[----:B------:R-:W-:-:S04]  /*23f0*/  FMUL R4, R10, R11 ;  /* 0x0000000b0a047220 */ /* 0x000fc80000400000 */
[C---:B------:R-:W-:Y:S01]  /*2400*/  FADD R5, R4.reuse, -1 ;  /* 0xbf80000004057421 */ /* 0x040fe20000000000 */
[----:B------:R-:W-:-:S04]  /*2410*/  FMUL R7, R4, R7 ;  /* 0x0000000704077220 */ /* 0x000fc80000400000 */
[----:B------:R-:W-:-:S13]  /*2420*/  FSETP.GTU.AND P0, PT, |R5|, 1.000000003171076851e-30, PT ;  /* 0x0da242600500780b */ /* 0x000fda0003f0c200 */
[----:B------:R-:W-:Y:S05]  /*2430*/  @!P0 BRA `(.L_x_43) ;  /* 0x00000000003c8947 */ /* 0x000fea0003800000 */
[C---:B------:R-:W-:Y:S01]  /*2440*/  ISETP.NE.AND P0, PT, R8.reuse, UR7, PT ;  /* 0x0000000708007c0c */ /* 0x040fe2000bf05270 */
[----:B------:R-:W-:-:S12]  /*2450*/  VIADD R8, R8, 0x1 ;  /* 0x0000000108087836 */ /* 0x000fd80000000000 */
[----:B------:R-:W-:Y:S05]  /*2460*/  @P0 BRA `(.L_x_44) ;  /* 0xfffffffc00540947 */ /* 0x000fea000383ffff */
.L_x_37:
[----:B------:R-:W-:Y:S02]  /*2470*/  IMAD.MOV.U32 R3, RZ, RZ, 0x3bbb989d ;  /* 0x3bbb989dff037424 */ /* 0x000fe400078e00ff */
[----:B------:R-:W-:Y:S02]  /*2480*/  IMAD.MOV.U32 R4, RZ, RZ, 0x437c0000 ;  /* 0x437c0000ff047424 */ /* 0x000fe400078e00ff */
[----:B------:R-:W-:-:S04]  /*2490*/  FFMA.SAT R3, R0, -R3, 0.5 ;  /* 0x3f00000000037423 */ /* 0x000fc80000002803 */
[----:B------:R-:W-:-:S04]  /*24a0*/  FFMA.RM R3, R3, R4, 12582913 ;  /* 0x4b40000103037423 */ /* 0x000fc80000004004 */
[C---:B------:R-:W-:Y:S01]  /*24b0*/  FADD R5, R3.reuse, -12583039 ;  /* 0xcb40007f03057421 */ /* 0x040fe20000000000 */
[----:B------:R-:W-:-:S03]  /*24c0*/  SHF.L.U32 R3, R3, 0x17, RZ ;  /* 0x0000001703037819 */ /* 0x000fc600000006ff */
[----:B------:R-:W-:-:S04]  /*24d0*/  FFMA R5, R0, -1.4426950216293334961, -R5 ;  /* 0xbfb8aa3b00057823 */ /* 0x000fc80000000805 */
[----:B------:R-:W-:-:S04]  /*24e0*/  FFMA R5, R0, -1.925963033500011079e-08, R5 ;  /* 0xb2a5706000057823 */ /* 0x000fc80000000005 */
[----:B------:R-:W0:Y:S02]  /*24f0*/  MUFU.EX2 R0, R5 ;  /* 0x0000000500007308 */ /* 0x000e240000000800 */
[----:B0-----:R-:W-:-:S04]  /*2500*/  FMUL R0, R3, R0 ;  /* 0x0000000003007220 */ /* 0x001fc80000400000 */
[----:B------:R-:W-:Y:S01]  /*2510*/  FMUL R7, R0, R7 ;  /* 0x0000000700077220 */ /* 0x000fe20000400000 */
[----:B------:R-:W-:Y:S06]  /*2520*/  BRA `(.L_x_32) ;  /* 0x00000008001c7947 */ /* 0x000fec0003800000 */
.L_x_43:
[----:B------:R-:W-:Y:S02]  /*2530*/  IMAD.MOV.U32 R3, RZ, RZ, 0x3bbb989d ;  /* 0x3bbb989dff037424 */ /* 0x000fe400078e00ff */
[----:B------:R-:W-:Y:S02]  /*2540*/  IMAD.MOV.U32 R4, RZ, RZ, 0x437c0000 ;  /* 0x437c0000ff047424 */ /* 0x000fe400078e00ff */
[----:B------:R-:W-:-:S04]  /*2550*/  FFMA.SAT R3, R0, -R3, 0.5 ;  /* 0x3f00000000037423 */ /* 0x000fc80000002803 */
[----:B------:R-:W-:-:S04]  /*2560*/  FFMA.RM R3, R3, R4, 12582913 ;  /* 0x4b40000103037423 */ /* 0x000fc80000004004 */
[C---:B------:R-:W-:Y:S01]  /*2570*/  FADD R5, R3.reuse, -12583039 ;  /* 0xcb40007f03057421 */ /* 0x040fe20000000000 */
[----:B------:R-:W-:-:S03]  /*2580*/  IMAD.SHL.U32 R3, R3, 0x800000, RZ ;  /* 0x0080000003037824 */ /* 0x000fc600078e00ff */
[----:B------:R-:W-:-:S04]  /*2590*/  FFMA R5, R0, -1.4426950216293334961, -R5 ;  /* 0xbfb8aa3b00057823 */ /* 0x000fc80000000805 */
[----:B------:R-:W-:-:S04]  /*25a0*/  FFMA R5, R0, -1.925963033500011079e-08, R5 ;  /* 0xb2a5706000057823 */ /* 0x000fc80000000005 */
[----:B------:R-:W0:Y:S02]  /*25b0*/  MUFU.EX2 R0, R5 ;  /* 0x0000000500007308 */ /* 0x000e240000000800 */
[----:B0-----:R-:W-:-:S04]  /*25c0*/  FMUL R0, R3, R0 ;  /* 0x0000000003007220 */ /* 0x001fc80000400000 */
[----:B------:R-:W-:Y:S01]  /*25d0*/  FMUL R7, R7, R0 ;  /* 0x0000000007077220 */ /* 0x000fe20000400000 */
[----:B------:R-:W-:Y:S06]  /*25e0*/  BRA `(.L_x_32) ;  /* 0x0000000400ec7947 */ /* 0x000fec0003800000 */
.L_x_33:
[----:B------:R-:W-:-:S13]  /*25f0*/  ISETP.NE.AND P0, PT, R3, RZ, PT ;  /* 0x000000ff0300720c */ /* 0x000fda0003f05270 */
[----:B------:R-:W-:Y:S05]  /*2600*/  @!P0 BRA `(.L_x_45) ;  /* 0x0000000000388947 */ /* 0x000fea0003800000 */
[----:B------:R-:W-:-:S04]  /*2610*/  I2FP.F32.U32 R6, R3 ;  /* 0x0000000300067245 */ /* 0x000fc80000201000 */
[----:B------:R-:W-:-:S04]  /*2620*/  IADD3 R4, PT, PT, R6, 0x1800000, RZ ;  /* 0x0180000006047810 */ /* 0x000fc80007ffe0ff */
[----:B------:R-:W-:-:S04]  /*2630*/  LOP3.LUT R4, R4, 0x7f800000, RZ, 0xc0, !PT ;  /* 0x7f80000004047812 */ /* 0x000fc800078ec0ff */
[----:B------:R-:W-:-:S13]  /*2640*/  ISETP.GT.U32.AND P0, PT, R4, 0x1ffffff, PT ;  /* 0x01ffffff0400780c */ /* 0x000fda0003f04070 */
[----:B------:R-:W-:Y:S05]  /*2650*/  @P0 BRA `(.L_x_46) ;  /* 0x0000000000100947 */ /* 0x000fea0003800000 */
[----:B------:R-:W-:-:S07]  /*2660*/  MOV R16, 0x2680 ;  /* 0x0000268000107802 */ /* 0x000fce0000000f00 */
[----:B------:R-:W-:Y:S05]  /*2670*/  CALL.REL.NOINC `($__internal_2_$__cuda_sm20_rcp_rn_f32_slowpath) ;  /* 0x0000000c00e87944 */ /* 0x000fea0003c00000 */
[----:B------:R-:W-:Y:S01]  /*2680*/  IMAD.MOV.U32 R7, RZ, RZ, R10 ;  /* 0x000000ffff077224 */ /* 0x000fe200078e000a */
[----:B------:R-:W-:Y:S06]  /*2690*/  BRA `(.L_x_47) ;  /* 0x0000000000887947 */ /* 0x000fec0003800000 */
.L_x_46:
[----:B------:R-:W0:Y:S02]  /*26a0*/  MUFU.RCP R7, R6 ;  /* 0x0000000600077308 */ /* 0x000e240000001000 */
[----:B0-----:R-:W-:-:S04]  /*26b0*/  FFMA R4, R6, R7, -1 ;  /* 0xbf80000006047423 */ /* 0x001fc80000000007 */
[----:B------:R-:W-:-:S04]  /*26c0*/  FADD.FTZ R4, -R4, -RZ ;  /* 0x800000ff04047221 */ /* 0x000fc80000010100 */
[----:B------:R-:W-:Y:S01]  /*26d0*/  FFMA R7, R7, R4, R7 ;  /* 0x0000000407077223 */ /* 0x000fe20000000007 */
[----:B------:R-:W-:Y:S06]  /*26e0*/  BRA `(.L_x_47) ;  /* 0x0000000000747947 */ /* 0x000fec0003800000 */
.L_x_45:
[C---:B------:R-:W-:Y:S01]  /*26f0*/  FMUL R5, R0.reuse, 8388608 ;  /* 0x4b00000000057820 */ /* 0x040fe20000400000 */
[----:B------:R-:W-:Y:S01]  /*2700*/  FSETP.GEU.AND P0, PT, R0, 1.175494350822287508e-38, PT ;  /* 0x008000000000780b */ /* 0x000fe20003f0e000 */
[----:B------:R-:W-:Y:S01]  /*2710*/  HFMA2 R7, -RZ, RZ, 1.5048828125, 33.21875 ;  /* 0x3e055027ff077431 */ /* 0x000fe200000001ff */
[----:B------:R-:W0:Y:S02]  /*2720*/  LDCU UR6, c[0x3][0x8] ;  /* 0x00c00100ff0677ac */ /* 0x000e240008000800 */
[----:B------:R-:W-:-:S05]  /*2730*/  FSEL R5, R5, R0, !P0 ;  /* 0x0000000005057208 */ /* 0x000fca0004000000 */
[----:B------:R-:W-:-:S05]  /*2740*/  VIADD R4, R5, 0xc0d55555 ;  /* 0xc0d5555505047836 */ /* 0x000fca0000000000 */
[----:B------:R-:W-:-:S05]  /*2750*/  LOP3.LUT R6, R4, 0xff800000, RZ, 0xc0, !PT ;  /* 0xff80000004067812 */ /* 0x000fca00078ec0ff */
[----:B------:R-:W-:-:S04]  /*2760*/  IMAD.IADD R4, R5, 0x1, -R6 ;  /* 0x0000000105047824 */ /* 0x000fc800078e0a06 */
[----:B------:R-:W-:Y:S01]  /*2770*/  FADD R8, R4, -1 ;  /* 0xbf80000004087421 */ /* 0x000fe20000000000 */
[----:B------:R-:W-:Y:S02]  /*2780*/  FSEL R4, RZ, -23, P0 ;  /* 0xc1b80000ff047808 */ /* 0x000fe40000000000 */
[----:B------:R-:W-:Y:S01]  /*2790*/  ISETP.GT.U32.AND P0, PT, R5, 0x7f7fffff, PT ;  /* 0x7f7fffff0500780c */ /* 0x000fe20003f04070 */
[----:B------:R-:W-:-:S04]  /*27a0*/  FFMA R7, R8, -R7, 0.14084610342979431152 ;  /* 0x3e1039f608077423 */ /* 0x000fc80000000807 */
[----:B------:R-:W-:-:S04]  /*27b0*/  FFMA R7, R8, R7, -0.12148627638816833496 ;  /* 0xbdf8cdcc08077423 */ /* 0x000fc80000000007 */
[----:B------:R-:W-:-:S04]  /*27c0*/  FFMA R7, R8, R7, 0.13980610668659210205 ;  /* 0x3e0f295508077423 */ /* 0x000fc80000000007 */
[----:B------:R-:W-:-:S04]  /*27d0*/  FFMA R7, R8, R7, -0.16684235632419586182 ;  /* 0xbe2ad8b908077423 */ /* 0x000fc80000000007 */
[----:B------:R-:W-:-:S04]  /*27e0*/  FFMA R7, R8, R7, 0.20012299716472625732 ;  /* 0x3e4ced0b08077423 */ /* 0x000fc80000000007 */
[----:B------:R-:W-:-:S04]  /*27f0*/  FFMA R7, R8, R7, -0.24999669194221496582 ;  /* 0xbe7fff2208077423 */ /* 0x000fc80000000007 */
[----:B------:R-:W-:-:S04]  /*2800*/  FFMA R7, R8, R7, 0.33333182334899902344 ;  /* 0x3eaaaa7808077423 */ /* 0x000fc80000000007 */
[C---:B------:R-:W-:Y:S01]  /*2810*/  FFMA R9, R8.reuse, R7, -0.5 ;  /* 0xbf00000008097423 */ /* 0x040fe20000000007 */
[----:B------:R-:W-:Y:S01]  /*2820*/  I2FP.F32.S32 R7, R6 ;  /* 0x0000000600077245 */ /* 0x000fe20000201400 */
[----:B------:R-:W-:Y:S02]  /*2830*/  IMAD.MOV.U32 R6, RZ, RZ, 0x7f800000 ;  /* 0x7f800000ff067424 */ /* 0x000fe400078e00ff */
[C---:B------:R-:W-:Y:S02]  /*2840*/  FMUL R9, R8.reuse, R9 ;  /* 0x0000000908097220 */ /* 0x040fe40000400000 */
[----:B------:R-:W-:Y:S02]  /*2850*/  FFMA R4, R7, 1.1920928955078125e-07, R4 ;  /* 0x3400000007047823 */ /* 0x000fe40000000004 */
[----:B------:R-:W-:-:S04]  /*2860*/  FFMA R9, R8, R9, R8 ;  /* 0x0000000908097223 */ /* 0x000fc80000000008 */
[----:B------:R-:W-:Y:S01]  /*2870*/  FFMA R4, R4, 0.69314718246459960938, R9 ;  /* 0x3f31721804047823 */ /* 0x000fe20000000009 */
[C---:B------:R-:W-:Y:S01]  /*2880*/  @P0 FFMA R4, R5.reuse, R6, +INF ;  /* 0x7f80000005040423 */ /* 0x040fe20000000006 */
[----:B------:R-:W-:-:S04]  /*2890*/  FSETP.NEU.AND P0, PT, R5, RZ, PT ;  /* 0x000000ff0500720b */ /* 0x000fc80003f0d000 */
[----:B------:R-:W-:-:S05]  /*28a0*/  FSEL R4, -R4, +INF , P0 ;  /* 0x7f80000004047808 */ /* 0x000fca0000000100 */
[----:B0-----:R-:W-:-:S07]  /*28b0*/  FADD R7, R4, -UR6 ;  /* 0x8000000604077e21 */ /* 0x001fce0008000000 */
.L_x_47:
[----:B------:R-:W0:Y:S02]  /*28c0*/  LDCU UR6, c[0x0][0x384] ;  /* 0x00007080ff0677ac */ /* 0x000e240008000800 */
[----:B0-----:R-:W-:-:S09]  /*28d0*/  UISETP.GE.AND UP0, UPT, UR6, 0x1, UPT ;  /* 0x000000010600788c */ /* 0x001fd2000bf06270 */
[----:B------:R-:W-:Y:S05]  /*28e0*/  BRA.U !UP0, `(.L_x_32) ;  /* 0x00000005082c7547 */ /* 0x000fea000b800000 */
[C---:B------:R-:W-:Y:S01]  /*28f0*/  FMUL R5, R0.reuse, 8388608 ;  /* 0x4b00000000057820 */ /* 0x040fe20000400000 */
[----:B------:R-:W-:Y:S01]  /*2900*/  FSETP.GEU.AND P0, PT, R0, 1.175494350822287508e-38, PT ;  /* 0x008000000000780b */ /* 0x000fe20003f0e000 */
[----:B------:R-:W0:Y:S01]  /*2910*/  LDCU UR6, c[0x3][0x8] ;  /* 0x00c00100ff0677ac */ /* 0x000e220008000800 */
[----:B------:R-:W-:Y:S02]  /*2920*/  MOV R9, 0x3e055027 ;  /* 0x3e05502700097802 */ /* 0x000fe40000000f00 */
        /* <DEDUP_REMOVED lines=19> */
[----:B------:R-:W-:Y:S01]  /*2a60*/  FFMA R11, R8, R11, R8 ;  /* 0x0000000b080b7223 */ /* 0x000fe20000000008 */
[----:B------:R-:W-:-:S03]  /*2a70*/  IMAD.MOV.U32 R8, RZ, RZ, 0x1 ;  /* 0x00000001ff087424 */ /* 0x000fc600078e00ff */
[----:B------:R-:W-:Y:S01]  /*2a80*/  FFMA R9, R4, 0.69314718246459960938, R11 ;  /* 0x3f31721804097823 */ /* 0x000fe2000000000b */
[C---:B------:R-:W-:Y:S01]  /*2a90*/  @P0 FFMA R9, R5.reuse, R6, +INF ;  /* 0x7f80000005090423 */ /* 0x040fe20000000006 */
[----:B------:R-:W-:Y:S01]  /*2aa0*/  FSETP.NEU.AND P0, PT, R5, RZ, PT ;  /* 0x000000ff0500720b */ /* 0x000fe20003f0d000 */
[----:B------:R-:W-:-:S03]  /*2ab0*/  IMAD.MOV.U32 R4, RZ, RZ, 0x3f800000 ;  /* 0x3f800000ff047424 */ /* 0x000fc600078e00ff */
[----:B------:R-:W-:-:S05]  /*2ac0*/  FSEL R9, R9, -INF , P0 ;  /* 0xff80000009097808 */ /* 0x000fca0000000000 */
[----:B0-----:R-:W-:-:S07]  /*2ad0*/  FADD R9, -R9, UR6 ;  /* 0x0000000609097e21 */ /* 0x001fce0008000100 */
.L_x_55:
[----:B------:R-:W-:Y:S01]  /*2ae0*/  I2FP.F32.U32 R11, R8 ;  /* 0x00000008000b7245 */ /* 0x000fe20000201000 */
[----:B------:R-:W-:Y:S03]  /*2af0*/  BSSY.RECONVERGENT B1, `(.L_x_48) ;  /* 0x000000d000017945 */ /* 0x000fe60003800200 */
[----:B------:R-:W0:Y:S08]  /*2b00*/  MUFU.RCP R5, R11 ;  /* 0x0000000b00057308 */ /* 0x000e300000001000 */
[----:B------:R-:W1:Y:S01]  /*2b10*/  FCHK P0, -R0, R11 ;  /* 0x0000000b00007302 */ /* 0x000e620000000100 */
[----:B0-----:R-:W-:-:S04]  /*2b20*/  FFMA R6, -R11, R5, 1 ;  /* 0x3f8000000b067423 */ /* 0x001fc80000000105 */
[----:B------:R-:W-:-:S04]  /*2b30*/  FFMA R5, R5, R6, R5 ;  /* 0x0000000605057223 */ /* 0x000fc80000000005 */
[----:B------:R-:W-:-:S04]  /*2b40*/  FFMA R6, -R0, R5, RZ ;  /* 0x0000000500067223 */ /* 0x000fc800000001ff */
[----:B------:R-:W-:-:S04]  /*2b50*/  FFMA R10, -R11, R6, -R0 ;  /* 0x000000060b0a7223 */ /* 0x000fc80000000900 */
[----:B------:R-:W-:Y:S01]  /*2b60*/  FFMA R5, R5, R10, R6 ;  /* 0x0000000a05057223 */ /* 0x000fe20000000006 */
[----:B-1----:R-:W-:Y:S06]  /*2b70*/  @!P0 BRA `(.L_x_49) ;  /* 0x0000000000108947 */ /* 0x002fec0003800000 */
[----:B------:R-:W-:Y:S01]  /*2b80*/  MOV R6, R11 ;  /* 0x0000000b00067202 */ /* 0x000fe20000000f00 */
[----:B------:R-:W-:Y:S01]  /*2b90*/  FADD R5, -R0, -RZ ;  /* 0x800000ff00057221 */ /* 0x000fe20000000100 */
[----:B------:R-:W-:-:S07]  /*2ba0*/  MOV R12, 0x2bc0 ;  /* 0x00002bc0000c7802 */ /* 0x000fce0000000f00 */
[----:B------:R-:W-:Y:S05]  /*2bb0*/  CALL.REL.NOINC `($__internal_3_$__cuda_sm3x_div_rn_noftz_f32_slowpath) ;  /* 0x0000000c006c7944 */ /* 0x000fea0003c00000 */
.L_x_49:
[----:B------:R-:W-:Y:S05]  /*2bc0*/  BSYNC.RECONVERGENT B1 ;  /* 0x0000000000017941 */ /* 0x000fea0003800200 */
.L_x_48:
[----:B------:R-:W-:Y:S01]  /*2bd0*/  ISETP.NE.AND P0, PT, R8, R3, PT ;  /* 0x000000030800720c */ /* 0x000fe20003f05270 */
[----:B------:R-:W-:Y:S01]  /*2be0*/  BSSY.RECONVERGENT B1, `(.L_x_50) ;  /* 0x0000015000017945 */ /* 0x000fe20003800200 */
[----:B------:R-:W-:-:S11]  /*2bf0*/  FMUL R4, R5, R4 ;  /* 0x0000000405047220 */ /* 0x000fd60000400000 */
[----:B------:R-:W-:Y:S05]  /*2c00*/  @!P0 BRA `(.L_x_51) ;  /* 0x0000000000448947 */ /* 0x000fea0003800000 */
[----:B------:R-:W-:Y:S01]  /*2c10*/  IMAD.IADD R5, R8, 0x1, -R3 ;  /* 0x0000000108057824 */ /* 0x000fe200078e0a03 */
[----:B------:R-:W-:Y:S04]  /*2c20*/  BSSY.RECONVERGENT B2, `(.L_x_52) ;  /* 0x000000e000027945 */ /* 0x000fe80003800200 */
[----:B------:R-:W-:-:S04]  /*2c30*/  I2FP.F32.S32 R11, R5 ;  /* 0x00000005000b7245 */ /* 0x000fc80000201400 */
        /* <DEDUP_REMOVED lines=8> */
[----:B------:R-:W-:Y:S02]  /*2cc0*/  IMAD.MOV.U32 R6, RZ, RZ, R11 ;  /* 0x000000ffff067224 */ /* 0x000fe400078e000b */
[----:B------:R-:W-:Y:S01]  /*2cd0*/  FADD R5, -R4, -RZ ;  /* 0x800000ff04057221 */ /* 0x000fe20000000100 */
[----:B------:R-:W-:-:S07]  /*2ce0*/  MOV R12, 0x2d00 ;  /* 0x00002d00000c7802 */ /* 0x000fce0000000f00 */
[----:B------:R-:W-:Y:S05]  /*2cf0*/  CALL.REL.NOINC `($__internal_3_$__cuda_sm3x_div_rn_noftz_f32_slowpath) ;  /* 0x0000000c001c7944 */ /* 0x000fea0003c00000 */
.L_x_53:
[----:B------:R-:W-:Y:S05]  /*2d00*/  BSYNC.RECONVERGENT B2 ;  /* 0x0000000000027941 */ /* 0x000fea0003800200 */
.L_x_52:
[----:B------:R-:W-:Y:S05]  /*2d10*/  BRA `(.L_x_54) ;  /* 0x0000000000047947 */ /* 0x000fea0003800000 */
.L_x_51:
[----:B------:R-:W-:-:S07]  /*2d20*/  FMUL R5, R9, R4 ;  /* 0x0000000409057220 */ /* 0x000fce0000400000 */
.L_x_54:
[----:B------:R-:W-:Y:S05]  /*2d30*/  BSYNC.RECONVERGENT B1 ;  /* 0x0000000000017941 */ /* 0x000fea0003800200 */
.L_x_50:
[----:B------:R-:W-:Y:S01]  /*2d40*/  FADD R7, R5, R7 ;  /* 0x0000000705077221 */ /* 0x000fe20000000000 */
[C---:B------:R-:W-:Y:S01]  /*2d50*/  ISETP.GE.AND P0, PT, R8.reuse, UR8, PT ;  /* 0x0000000808007c0c */ /* 0x040fe2000bf06270 */
[----:B------:R-:W-:Y:S02]  /*2d60*/  VIADD R8, R8, 0x1 ;  /* 0x0000000108087836 */ /* 0x000fe40000000000 */
[----:B------:R-:W-:-:S05]  /*2d70*/  FMUL R6, |R7|, 1.000000003171076851e-30 ;  /* 0x0da2426007067820 */ /* 0x000fca0000400200 */
[----:B------:R-:W-:-:S13]  /*2d80*/  FSETP.GEU.AND P1, PT, |R5|, R6, PT ;  /* 0x000000060500720b */ /* 0x000fda0003f2e200 */
[----:B------:R-:W-:Y:S05]  /*2d90*/  @!P0 BRA P1, `(.L_x_55) ;  /* 0xfffffffc00508947 */ /* 0x000fea000083ffff */
.L_x_32:
[----:B------:R-:W-:Y:S05]  /*2da0*/  BSYNC.RECONVERGENT B0 ;  /* 0x0000000000007941 */ /* 0x000fea0003800200 */
.L_x_31:
[----:B------:R-:W0:Y:S02]  /*2db0*/  LDC.64 R4, c[0x0][0x398] ;  /* 0x0000e600ff047b82 */ /* 0x000e240000000a00 */
[----:B0-----:R-:W-:-:S05]  /*2dc0*/  IMAD.WIDE R2, R2, 0x4, R4 ;  /* 0x0000000402027825 */ /* 0x001fca00078e0204 */
[----:B------:R-:W-:Y:S01]  /*2dd0*/  STG.E desc[UR4][R2.64], R7 ;  /* 0x0000000702007986 */ /* 0x000fe2000c101904 */
[----:B------:R-:W-:Y:S05]  /*2de0*/  EXIT ;  /* 0x000000000000794d */ /* 0x000fea0003800000 */
        .weak           $__internal_0_$__cuda_sm20_dblrcp_rn_slowpath_v3
        .type           $__internal_0_$__cuda_sm20_dblrcp_rn_slowpath_v3,@function
        .size           $__internal_0_$__cuda_sm20_dblrcp_rn_slowpath_v3,($__internal_1_$__cuda_sm20_div_rn_f64_full - $__internal_0_$__cuda_sm20_dblrcp_rn_slowpath_v3)
$__internal_0_$__cuda_sm20_dblrcp_rn_slowpath_v3:
[----:B------:R-:W-:Y:S01]  /*2df0*/  DSETP.GTU.AND P0, PT, |R4|, +INF , PT ;  /* 0x7ff000000400742a */ /* 0x000fe20003f0c200 */
[----:B------:R-:W-:-:S13]  /*2e00*/  BSSY.RECONVERGENT B2, `(.L_x_56) ;  /* 0x0000023000027945 */ /* 0x000fda0003800200 */
[----:B------:R-:W-:Y:S05]  /*2e10*/  @P0 BRA `(.L_x_57) ;  /* 0x00000000007c0947 */ /* 0x000fea0003800000 */
[----:B------:R-:W-:-:S04]  /*2e20*/  LOP3.LUT R23, R5, 0x7fffffff, RZ, 0xc0, !PT ;  /* 0x7fffffff05177812 */ /* 0x000fc800078ec0ff */
[----:B------:R-:W-:-:S04]  /*2e30*/  IADD3 R9, PT, PT, R23, -0x1, RZ ;  /* 0xffffffff17097810 */ /* 0x000fc80007ffe0ff */
[----:B------:R-:W-:-:S13]  /*2e40*/  ISETP.GE.U32.AND P0, PT, R9, 0x7fefffff, PT ;  /* 0x7fefffff0900780c */ /* 0x000fda0003f06070 */
[----:B------:R-:W-:Y:S01]  /*2e50*/  @P0 LOP3.LUT R11, R5, 0x7ff00000, RZ, 0x3c, !PT ;  /* 0x7ff00000050b0812 */ /* 0x000fe200078e3cff */
[----:B------:R-:W-:Y:S01]  /*2e60*/  @P0 IMAD.MOV.U32 R10, RZ, RZ, RZ ;  /* 0x000000ffff0a0224 */ /* 0x000fe200078e00ff */
[----:B------:R-:W-:Y:S06]  /*2e70*/  @P0 BRA `(.L_x_58) ;  /* 0x00000000006c0947 */ /* 0x000fec0003800000 */
[----:B------:R-:W-:-:S13]  /*2e80*/  ISETP.GE.U32.AND P0, PT, R23, 0x1000001, PT ;  /* 0x010000011700780c */ /* 0x000fda0003f06070 */
[----:B------:R-:W-:Y:S05]  /*2e90*/  @!P0 BRA `(.L_x_59) ;  /* 0x0000000000348947 */ /* 0x000fea0003800000 */
[----:B------:R-:W-:Y:S02]  /*2ea0*/  VIADD R11, R5, 0xc0200000 ;  /* 0xc0200000050b7836 */ /* 0x000fe40000000000 */
[----:B------:R-:W-:Y:S02]  /*2eb0*/  IMAD.MOV.U32 R10, RZ, RZ, R4 ;  /* 0x000000ffff0a7224 */ /* 0x000fe400078e0004 */
[----:B------:R-:W0:Y:S04]  /*2ec0*/  MUFU.RCP64H R23, R11 ;  /* 0x0000000b00177308 */ /* 0x000e280000001800 */
[----:B0-----:R-:W-:-:S08]  /*2ed0*/  DFMA R24, -R10, R22, 1 ;  /* 0x3ff000000a18742b */ /* 0x001fd00000000116 */
[----:B------:R-:W-:-:S08]  /*2ee0*/  DFMA R24, R24, R24, R24 ;  /* 0x000000181818722b */ /* 0x000fd00000000018 */
[----:B------:R-:W-:-:S08]  /*2ef0*/  DFMA R24, R22, R24, R22 ;  /* 0x000000181618722b */ /* 0x000fd00000000016 */
[----:B------:R-:W-:-:S08]  /*2f00*/  DFMA R22, -R10, R24, 1 ;  /* 0x3ff000000a16742b */ /* 0x000fd00000000118 */
[----:B------:R-:W-:-:S08]  /*2f10*/  DFMA R22, R24, R22, R24 ;  /* 0x000000161816722b */ /* 0x000fd00000000018 */
[----:B------:R-:W-:-:S08]  /*2f20*/  DMUL R22, R22, 2.2250738585072013831e-308 ;  /* 0x0010000016167828 */ /* 0x000fd00000000000 */
[----:B------:R-:W-:-:S08]  /*2f30*/  DFMA R4, -R4, R22, 1 ;  /* 0x3ff000000404742b */ /* 0x000fd00000000116 */
[----:B------:R-:W-:-:S08]  /*2f40*/  DFMA R4, R4, R4, R4 ;  /* 0x000000040404722b */ /* 0x000fd00000000004 */
[----:B------:R-:W-:Y:S01]  /*2f50*/  DFMA R10, R22, R4, R22 ;  /* 0x00000004160a722b */ /* 0x000fe20000000016 */
[----:B------:R-:W-:Y:S10]  /*2f60*/  BRA `(.L_x_58) ;  /* 0x0000000000307947 */ /* 0x000ff40003800000 */
.L_x_59:
[----:B------:R-:W-:Y:S01]  /*2f70*/  DMUL R4, R4, 8.11296384146066816958e+31 ;  /* 0x4690000004047828 */ /* 0x000fe20000000000 */
[----:B------:R-:W-:-:S05]  /*2f80*/  MOV R10, R22 ;  /* 0x00000016000a7202 */ /* 0x000fca0000000f00 */
[----:B------:R-:W0:Y:S02]  /*2f90*/  MUFU.RCP64H R11, R5 ;  /* 0x00000005000b7308 */ /* 0x000e240000001800 */
[----:B0-----:R-:W-:-:S08]  /*2fa0*/  DFMA R22, -R4, R10, 1 ;  /* 0x3ff000000416742b */ /* 0x001fd0000000010a */
[----:B------:R-:W-:-:S08]  /*2fb0*/  DFMA R22, R22, R22, R22 ;  /* 0x000000161616722b */ /* 0x000fd00000000016 */
[----:B------:R-:W-:-:S08]  /*2fc0*/  DFMA R22, R10, R22, R10 ;  /* 0x000000160a16722b */ /* 0x000fd0000000000a */
[----:B------:R-:W-:-:S08]  /*2fd0*/  DFMA R10, -R4, R22, 1 ;  /* 0x3ff00000040a742b */ /* 0x000fd00000000116 */
[----:B------:R-:W-:-:S08]  /*2fe0*/  DFMA R10, R22, R10, R22 ;  /* 0x0000000a160a722b */ /* 0x000fd00000000016 */
[----:B------:R-:W-:Y:S01]  /*2ff0*/  DMUL R10, R10, 8.11296384146066816958e+31 ;  /* 0x469000000a0a7828 */ /* 0x000fe20000000000 */
[----:B------:R-:W-:Y:S10]  /*3000*/  BRA `(.L_x_58) ;  /* 0x0000000000087947 */ /* 0x000ff40003800000 */
.L_x_57:
[----:B------:R-:W-:Y:S01]  /*3010*/  LOP3.LUT R11, R5, 0x80000, RZ, 0xfc, !PT ;  /* 0x00080000050b7812 */ /* 0x000fe200078efcff */
[----:B------:R-:W-:-:S07]  /*3020*/  IMAD.MOV.U32 R10, RZ, RZ, R4 ;  /* 0x000000ffff0a7224 */ /* 0x000fce00078e0004 */
.L_x_58:
[----:B------:R-:W-:Y:S05]  /*3030*/  BSYNC.RECONVERGENT B2 ;  /* 0x0000000000027941 */ /* 0x000fea0003800200 */
.L_x_56:
[----:B------:R-:W-:Y:S02]  /*3040*/  IMAD.MOV.U32 R4, RZ, RZ, R0 ;  /* 0x000000ffff047224 */ /* 0x000fe400078e0000 */
[----:B------:R-:W-:-:S04]  /*3050*/  IMAD.MOV.U32 R5, RZ, RZ, 0x0 ;  /* 0x00000000ff057424 */ /* 0x000fc800078e00ff */
[----:B------:R-:W-:Y:S05]  /*3060*/  RET.REL.NODEC R4 `(_Z26computeExponentialIntegraliiPKdPdPfi) ;  /* 0xffffffcc04e47950 */ /* 0x000fea0003c3ffff */
        .weak           $__internal_1_$__cuda_sm20_div_rn_f64_full
        .type           $__internal_1_$__cuda_sm20_div_rn_f64_full,@function
        .size           $__internal_1_$__cuda_sm20_div_rn_f64_full,($__internal_2_$__cuda_sm20_rcp_rn_f32_slowpath - $__internal_1_$__cuda_sm20_div_rn_f64_full)
$__internal_1_$__cuda_sm20_div_rn_f64_full:
[----:B------:R-:W-:Y:S01]  /*3070*/  FSETP.GEU.AND P2, PT, |R23|, 1.469367938527859385e-39, PT ;  /* 0x001000001700780b */ /* 0x000fe20003f4e200 */
[----:B------:R-:W-:Y:S01]  /*3080*/  IMAD.MOV.U32 R38, RZ, RZ, 0x1ca00000 ;  /* 0x1ca00000ff267424 */ /* 0x000fe200078e00ff */
[C---:B------:R-:W-:Y:S01]  /*3090*/  FSETP.GEU.AND P0, PT, |R27|.reuse, 1.469367938527859385e-39, PT ;  /* 0x001000001b00780b */ /* 0x040fe20003f0e200 */
[----:B------:R-:W-:Y:S01]  /*30a0*/  BSSY.RECONVERGENT B3, `(.L_x_60) ;  /* 0x0000054000037945 */ /* 0x000fe20003800200 */
[----:B------:R-:W-:Y:S02]  /*30b0*/  MOV R26, R24 ;  /* 0x00000018001a7202 */ /* 0x000fe40000000f00 */
[----:B------:R-:W-:Y:S02]  /*30c0*/  LOP3.LUT R25, R27, 0x800fffff, RZ, 0xc0, !PT ;  /* 0x800fffff1b197812 */ /* 0x000fe400078ec0ff */
[----:B------:R-:W-:Y:S02]  /*30d0*/  LOP3.LUT R37, R23, 0x7ff00000, RZ, 0xc0, !PT ;  /* 0x7ff0000017257812 */ /* 0x000fe400078ec0ff */
[----:B------:R-:W-:-:S02]  /*30e0*/  LOP3.LUT R25, R25, 0x3ff00000, RZ, 0xfc, !PT ;  /* 0x3ff0000019197812 */ /* 0x000fc400078efcff */
[C---:B------:R-:W-:Y:S01]  /*30f0*/  LOP3.LUT R40, R27.reuse, 0x7ff00000, RZ, 0xc0, !PT ;  /* 0x7ff000001b287812 */ /* 0x040fe200078ec0ff */
[----:B------:R-:W-:Y:S01]  /*3100*/  @!P2 IMAD.MOV.U32 R30, RZ, RZ, RZ ;  /* 0x000000ffff1ea224 */ /* 0x000fe200078e00ff */
[----:B------:R-:W-:Y:S01]  /*3110*/  @!P2 LOP3.LUT R28, R27, 0x7ff00000, RZ, 0xc0, !PT ;  /* 0x7ff000001b1ca812 */ /* 0x000fe200078ec0ff */
[----:B------:R-:W-:Y:S01]  /*3120*/  @!P0 DMUL R24, R26, 8.98846567431157953865e+307 ;  /* 0x7fe000001a188828 */ /* 0x000fe20000000000 */
[C---:B------:R-:W-:Y:S02]  /*3130*/  ISETP.GE.U32.AND P1, PT, R37.reuse, R40, PT ;  /* 0x000000282500720c */ /* 0x040fe40003f26070 */
[----:B------:R-:W-:Y:S01]  /*3140*/  @!P2 ISETP.GE.U32.AND P3, PT, R37, R28, PT ;  /* 0x0000001c2500a20c */ /* 0x000fe20003f66070 */
[----:B------:R-:W-:Y:S01]  /*3150*/  IMAD.MOV.U32 R28, RZ, RZ, R22 ;  /* 0x000000ffff1c7224 */ /* 0x000fe200078e0016 */
[C---:B------:R-:W-:Y:S01]  /*3160*/  SEL R29, R38.reuse, 0x63400000, !P1 ;  /* 0x63400000261d7807 */ /* 0x040fe20004800000 */
[----:B------:R-:W0:Y:S01]  /*3170*/  MUFU.RCP64H R33, R25 ;  /* 0x0000001900217308 */ /* 0x000e220000001800 */
[----:B------:R-:W-:-:S02]  /*3180*/  @!P2 SEL R31, R38, 0x63400000, !P3 ;  /* 0x63400000261fa807 */ /* 0x000fc40005800000 */
[--C-:B------:R-:W-:Y:S02]  /*3190*/  LOP3.LUT R29, R29, 0x800fffff, R23.reuse, 0xf8, !PT ;  /* 0x800fffff1d1d7812 */ /* 0x100fe400078ef817 */
[----:B------:R-:W-:Y:S02]  /*31a0*/  @!P2 LOP3.LUT R31, R31, 0x80000000, R23, 0xf8, !PT ;  /* 0x800000001f1fa812 */ /* 0x000fe400078ef817 */
[----:B------:R-:W-:Y:S02]  /*31b0*/  MOV R32, 0x1 ;  /* 0x0000000100207802 */ /* 0x000fe40000000f00 */
[----:B------:R-:W-:Y:S02]  /*31c0*/  @!P2 LOP3.LUT R31, R31, 0x100000, RZ, 0xfc, !PT ;  /* 0x001000001f1fa812 */ /* 0x000fe400078efcff */
[----:B------:R-:W-:-:S04]  /*31d0*/  @!P0 LOP3.LUT R40, R25, 0x7ff00000, RZ, 0xc0, !PT ;  /* 0x7ff0000019288812 */ /* 0x000fc800078ec0ff */
[----:B------:R-:W-:Y:S02]  /*31e0*/  @!P2 DFMA R28, R28, 2, -R30 ;  /* 0x400000001c1ca82b */ /* 0x000fe4000000081e */
[----:B0-----:R-:W-:-:S08]  /*31f0*/  DFMA R30, R32, -R24, 1 ;  /* 0x3ff00000201e742b */ /* 0x001fd00000000818 */
[----:B------:R-:W-:-:S08]  /*3200*/  DFMA R30, R30, R30, R30 ;  /* 0x0000001e1e1e722b */ /* 0x000fd0000000001e */
[----:B------:R-:W-:-:S08]  /*3210*/  DFMA R30, R32, R30, R32 ;  /* 0x0000001e201e722b */ /* 0x000fd00000000020 */
[----:B------:R-:W-:-:S08]  /*3220*/  DFMA R32, R30, -R24, 1 ;  /* 0x3ff000001e20742b */ /* 0x000fd00000000818 */
[----:B------:R-:W-:-:S08]  /*3230*/  DFMA R30, R30, R32, R30 ;  /* 0x000000201e1e722b */ /* 0x000fd0000000001e */
[----:B------:R-:W-:-:S08]  /*3240*/  DMUL R32, R30, R28 ;  /* 0x0000001c1e207228 */ /* 0x000fd00000000000 */
[----:B------:R-:W-:-:S08]  /*3250*/  DFMA R34, R32, -R24, R28 ;  /* 0x800000182022722b */ /* 0x000fd0000000001c */
[----:B------:R-:W-:Y:S01]  /*3260*/  DFMA R34, R30, R34, R32 ;  /* 0x000000221e22722b */ /* 0x000fe20000000020 */
[----:B------:R-:W-:Y:S01]  /*3270*/  IMAD.MOV.U32 R32, RZ, RZ, R37 ;  /* 0x000000ffff207224 */ /* 0x000fe200078e0025 */
[----:B------:R-:W-:-:S05]  /*3280*/  @!P2 LOP3.LUT R32, R29, 0x7ff00000, RZ, 0xc0, !PT ;  /* 0x7ff000001d20a812 */ /* 0x000fca00078ec0ff */
[----:B------:R-:W-:-:S05]  /*3290*/  VIADD R30, R32, 0xffffffff ;  /* 0xffffffff201e7836 */ /* 0x000fca0000000000 */
[----:B------:R-:W-:Y:S01]  /*32a0*/  ISETP.GT.U32.AND P0, PT, R30, 0x7feffffe, PT ;  /* 0x7feffffe1e00780c */ /* 0x000fe20003f04070 */
[----:B------:R-:W-:-:S05]  /*32b0*/  VIADD R30, R40, 0xffffffff ;  /* 0xffffffff281e7836 */ /* 0x000fca0000000000 */
[----:B------:R-:W-:-:S13]  /*32c0*/  ISETP.GT.U32.OR P0, PT, R30, 0x7feffffe, P0 ;  /* 0x7feffffe1e00780c */ /* 0x000fda0000704470 */
[----:B------:R-:W-:Y:S05]  /*32d0*/  @P0 BRA `(.L_x_61) ;  /* 0x00000000006c0947 */ /* 0x000fea0003800000 */
[----:B------:R-:W-:-:S04]  /*32e0*/  LOP3.LUT R22, R27, 0x7ff00000, RZ, 0xc0, !PT ;  /* 0x7ff000001b167812 */ /* 0x000fc800078ec0ff */
[CC--:B------:R-:W-:Y:S02]  /*32f0*/  ISETP.GE.U32.AND P0, PT, R37.reuse, R22.reuse, PT ;  /* 0x000000162500720c */ /* 0x0c0fe40003f06070 */
[----:B------:R-:W-:Y:S01]  /*3300*/  VIADDMNMX R37, R37, -R22, 0xb9600000, !PT ;  /* 0xb960000025257446 */ /* 0x000fe20007800916 */
[----:B------:R-:W-:Y:S01]  /*3310*/  IMAD.MOV.U32 R22, RZ, RZ, RZ ;  /* 0x000000ffff167224 */ /* 0x000fe200078e00ff */
[----:B------:R-:W-:Y:S02]  /*3320*/  SEL R23, R38, 0x63400000, !P0 ;  /* 0x6340000026177807 */ /* 0x000fe40004000000 */
[----:B------:R-:W-:-:S04]  /*3330*/  VIMNMX R32, PT, PT, R37, 0x46a00000, PT ;  /* 0x46a0000025207848 */ /* 0x000fc80003fe0100 */
[----:B------:R-:W-:-:S05]  /*3340*/  IADD3 R32, PT, PT, -R23, R32, RZ ;  /* 0x0000002017207210 */ /* 0x000fca0007ffe1ff */
[----:B------:R-:W-:-:S06]  /*3350*/  VIADD R23, R32, 0x7fe00000 ;  /* 0x7fe0000020177836 */ /* 0x000fcc0000000000 */
[----:B------:R-:W-:-:S10]  /*3360*/  DMUL R30, R34, R22 ;  /* 0x00000016221e7228 */ /* 0x000fd40000000000 */
[----:B------:R-:W-:-:S13]  /*3370*/  FSETP.GTU.AND P0, PT, |R31|, 1.469367938527859385e-39, PT ;  /* 0x001000001f00780b */ /* 0x000fda0003f0c200 */
[----:B------:R-:W-:Y:S05]  /*3380*/  @P0 BRA `(.L_x_62) ;  /* 0x0000000000940947 */ /* 0x000fea0003800000 */
[----:B------:R-:W-:-:S06]  /*3390*/  DFMA R24, R34, -R24, R28 ;  /* 0x800000182218722b */ /* 0x000fcc000000001c */
[----:B------:R-:W-:-:S04]  /*33a0*/  IMAD.MOV.U32 R24, RZ, RZ, RZ ;  /* 0x000000ffff187224 */ /* 0x000fc800078e00ff */
[C---:B------:R-:W-:Y:S02]  /*33b0*/  FSETP.NEU.AND P0, PT, R25.reuse, RZ, PT ;  /* 0x000000ff1900720b */ /* 0x040fe40003f0d000 */
[----:B------:R-:W-:-:S04]  /*33c0*/  LOP3.LUT R27, R25, 0x80000000, R27, 0x48, !PT ;  /* 0x80000000191b7812 */ /* 0x000fc800078e481b */
[----:B------:R-:W-:-:S07]  /*33d0*/  LOP3.LUT R25, R27, R23, RZ, 0xfc, !PT ;  /* 0x000000171b197212 */ /* 0x000fce00078efcff */
[----:B------:R-:W-:Y:S05]  /*33e0*/  @!P0 BRA `(.L_x_62) ;  /* 0x00000000007c8947 */ /* 0x000fea0003800000 */
[----:B------:R-:W-:Y:S01]  /*33f0*/  IADD3 R23, PT, PT, -R32, RZ, RZ ;  /* 0x000000ff20177210 */ /* 0x000fe20007ffe1ff */
[----:B------:R-:W-:Y:S01]  /*3400*/  IMAD.MOV.U32 R22, RZ, RZ, RZ ;  /* 0x000000ffff167224 */ /* 0x000fe200078e00ff */
[----:B------:R-:W-:-:S05]  /*3410*/  DMUL.RP R24, R34, R24 ;  /* 0x0000001822187228 */ /* 0x000fca0000008000 */
[----:B------:R-:W-:-:S05]  /*3420*/  DFMA R22, R30, -R22, R34 ;  /* 0x800000161e16722b */ /* 0x000fca0000000022 */
[----:B------:R-:W-:Y:S02]  /*3430*/  LOP3.LUT R27, R25, R27, RZ, 0x3c, !PT ;  /* 0x0000001b191b7212 */ /* 0x000fe400078e3cff */
[----:B------:R-:W-:-:S04]  /*3440*/  IADD3 R22, PT, PT, -R32, -0x43300000, RZ ;  /* 0xbcd0000020167810 */ /* 0x000fc80007ffe1ff */
[----:B------:R-:W-:-:S04]  /*3450*/  FSETP.NEU.AND P0, PT, |R23|, R22, PT ;  /* 0x000000161700720b */ /* 0x000fc80003f0d200 */
[----:B------:R-:W-:Y:S02]  /*3460*/  FSEL R30, R24, R30, !P0 ;  /* 0x0000001e181e7208 */ /* 0x000fe40004000000 */
[----:B------:R-:W-:Y:S01]  /*3470*/  FSEL R31, R27, R31, !P0 ;  /* 0x0000001f1b1f7208 */ /* 0x000fe20004000000 */
[----:B------:R-:W-:Y:S06]  /*3480*/  BRA `(.L_x_62) ;  /* 0x0000000000547947 */ /* 0x000fec0003800000 */
.L_x_61:
[----:B------:R-:W-:-:S14]  /*3490*/  DSETP.NAN.AND P0, PT, R22, R22, PT ;  /* 0x000000161600722a */ /* 0x000fdc0003f08000 */
[----:B------:R-:W-:Y:S05]  /*34a0*/  @P0 BRA `(.L_x_63) ;  /* 0x0000000000440947 */ /* 0x000fea0003800000 */
[----:B------:R-:W-:-:S14]  /*34b0*/  DSETP.NAN.AND P0, PT, R26, R26, PT ;  /* 0x0000001a1a00722a */ /* 0x000fdc0003f08000 */
[----:B------:R-:W-:Y:S05]  /*34c0*/  @P0 BRA `(.L_x_64) ;  /* 0x0000000000300947 */ /* 0x000fea0003800000 */
[----:B------:R-:W-:Y:S01]  /*34d0*/  ISETP.NE.AND P0, PT, R32, R40, PT ;  /* 0x000000282000720c */ /* 0x000fe20003f05270 */
[----:B------:R-:W-:Y:S02]  /*34e0*/  IMAD.MOV.U32 R30, RZ, RZ, 0x0 ;  /* 0x00000000ff1e7424 */ /* 0x000fe400078e00ff */
[----:B------:R-:W-:-:S10]  /*34f0*/  IMAD.MOV.U32 R31, RZ, RZ, -0x80000 ;  /* 0xfff80000ff1f7424 */ /* 0x000fd400078e00ff */
[----:B------:R-:W-:Y:S05]  /*3500*/  @!P0 BRA `(.L_x_62) ;  /* 0x0000000000348947 */ /* 0x000fea0003800000 */
[----:B------:R-:W-:Y:S02]  /*3510*/  ISETP.NE.AND P0, PT, R32, 0x7ff00000, PT ;  /* 0x7ff000002000780c */ /* 0x000fe40003f05270 */
[----:B------:R-:W-:Y:S02]  /*3520*/  LOP3.LUT R31, R23, 0x80000000, R27, 0x48, !PT ;  /* 0x80000000171f7812 */ /* 0x000fe400078e481b */
[----:B------:R-:W-:-:S13]  /*3530*/  ISETP.EQ.OR P0, PT, R40, RZ, !P0 ;  /* 0x000000ff2800720c */ /* 0x000fda0004702670 */
[----:B------:R-:W-:Y:S02]  /*3540*/  @P0 LOP3.LUT R22, R31, 0x7ff00000, RZ, 0xfc, !PT ;  /* 0x7ff000001f160812 */ /* 0x000fe400078efcff */
[----:B------:R-:W-:Y:S01]  /*3550*/  @!P0 MOV R30, RZ ;  /* 0x000000ff001e8202 */ /* 0x000fe20000000f00 */
[----:B------:R-:W-:Y:S02]  /*3560*/  @P0 IMAD.MOV.U32 R30, RZ, RZ, RZ ;  /* 0x000000ffff1e0224 */ /* 0x000fe400078e00ff */
[----:B------:R-:W-:Y:S01]  /*3570*/  @P0 IMAD.MOV.U32 R31, RZ, RZ, R22 ;  /* 0x000000ffff1f0224 */ /* 0x000fe200078e0016 */
[----:B------:R-:W-:Y:S06]  /*3580*/  BRA `(.L_x_62) ;  /* 0x0000000000147947 */ /* 0x000fec0003800000 */
.L_x_64:
[----:B------:R-:W-:Y:S01]  /*3590*/  LOP3.LUT R31, R27, 0x80000, RZ, 0xfc, !PT ;  /* 0x000800001b1f7812 */ /* 0x000fe200078efcff */
[----:B------:R-:W-:Y:S01]  /*35a0*/  IMAD.MOV.U32 R30, RZ, RZ, R26 ;  /* 0x000000ffff1e7224 */ /* 0x000fe200078e001a */
[----:B------:R-:W-:Y:S06]  /*35b0*/  BRA `(.L_x_62) ;  /* 0x0000000000087947 */ /* 0x000fec0003800000 */
.L_x_63:
[----:B------:R-:W-:Y:S02]  /*35c0*/  LOP3.LUT R31, R23, 0x80000, RZ, 0xfc, !PT ;  /* 0x00080000171f7812 */ /* 0x000fe400078efcff */
[----:B------:R-:W-:-:S07]  /*35d0*/  MOV R30, R22 ;  /* 0x00000016001e7202 */ /* 0x000fce0000000f00 */
.L_x_62:
[----:B------:R-:W-:Y:S05]  /*35e0*/  BSYNC.RECONVERGENT B3 ;  /* 0x0000000000037941 */ /* 0x000fea0003800200 */
.L_x_60:
[----:B------:R-:W-:Y:S02]  /*35f0*/  IMAD.MOV.U32 R22, RZ, RZ, R0 ;  /* 0x000000ffff167224 */ /* 0x000fe400078e0000 */
[----:B------:R-:W-:-:S04]  /*3600*/  IMAD.MOV.U32 R23, RZ, RZ, 0x0 ;  /* 0x00000000ff177424 */ /* 0x000fc800078e00ff */
[----:B------:R-:W-:Y:S05]  /*3610*/  RET.REL.NODEC R22 `(_Z26computeExponentialIntegraliiPKdPdPfi) ;  /* 0xffffffc816787950 */ /* 0x000fea0003c3ffff */
        .weak           $__internal_2_$__cuda_sm20_rcp_rn_f32_slowpath
        .type           $__internal_2_$__cuda_sm20_rcp_rn_f32_slowpath,@function
        .size           $__internal_2_$__cuda_sm20_rcp_rn_f32_slowpath,($__internal_3_$__cuda_sm3x_div_rn_noftz_f32_slowpath - $__internal_2_$__cuda_sm20_rcp_rn_f32_slowpath)
$__internal_2_$__cuda_sm20_rcp_rn_f32_slowpath:
[----:B------:R-:W-:Y:S01]  /*3620*/  IMAD.SHL.U32 R5, R6, 0x2, RZ ;  /* 0x0000000206057824 */ /* 0x000fe200078e00ff */
[----:B------:R-:W-:Y:S04]  /*3630*/  BSSY.RECONVERGENT B2, `(.L_x_65) ;  /* 0x0000030000027945 */ /* 0x000fe80003800200 */
[----:B------:R-:W-:-:S04]  /*3640*/  SHF.R.U32.HI R14, RZ, 0x18, R5 ;  /* 0x00000018ff0e7819 */ /* 0x000fc80000011605 */
[----:B------:R-:W-:-:S13]  /*3650*/  ISETP.NE.U32.AND P0, PT, R14, RZ, PT ;  /* 0x000000ff0e00720c */ /* 0x000fda0003f05070 */
[----:B------:R-:W-:Y:S05]  /*3660*/  @P0 BRA `(.L_x_66) ;  /* 0x0000000000280947 */ /* 0x000fea0003800000 */
[----:B------:R-:W-:-:S04]  /*3670*/  SHF.L.U32 R5, R6, 0x1, RZ ;  /* 0x0000000106057819 */ /* 0x000fc800000006ff */
[----:B------:R-:W-:-:S13]  /*3680*/  ISETP.NE.AND P0, PT, R5, RZ, PT ;  /* 0x000000ff0500720c */ /* 0x000fda0003f05270 */
[----:B------:R-:W-:Y:S01]  /*3690*/  @P0 FFMA R12, R6, 1.84467440737095516160e+19, RZ ;  /* 0x5f800000060c0823 */ /* 0x000fe200000000ff */
[----:B------:R-:W-:Y:S08]  /*36a0*/  @!P0 MUFU.RCP R10, R6 ;  /* 0x00000006000a8308 */ /* 0x000ff00000001000 */
[----:B------:R-:W0:Y:S02]  /*36b0*/  @P0 MUFU.RCP R5, R12 ;  /* 0x0000000c00050308 */ /* 0x000e240000001000 */
[----:B0-----:R-:W-:-:S04]  /*36c0*/  @P0 FFMA R13, R12, R5, -1 ;  /* 0xbf8000000c0d0423 */ /* 0x001fc80000000005 */
[----:B------:R-:W-:-:S04]  /*36d0*/  @P0 FADD.FTZ R14, -R13, -RZ ;  /* 0x800000ff0d0e0221 */ /* 0x000fc80000010100 */
[----:B------:R-:W-:-:S04]  /*36e0*/  @P0 FFMA R5, R5, R14, R5 ;  /* 0x0000000e05050223 */ /* 0x000fc80000000005 */
[----:B------:R-:W-:Y:S01]  /*36f0*/  @P0 FFMA R10, R5, 1.84467440737095516160e+19, RZ ;  /* 0x5f800000050a0823 */ /* 0x000fe200000000ff */
[----:B------:R-:W-:Y:S06]  /*3700*/  BRA `(.L_x_67) ;  /* 0x0000000000887947 */ /* 0x000fec0003800000 */
.L_x_66:
[----:B------:R-:W-:-:S05]  /*3710*/  VIADD R18, R14, 0xffffff03 ;  /* 0xffffff030e127836 */ /* 0x000fca0000000000 */
[----:B------:R-:W-:-:S13]  /*3720*/  ISETP.GT.U32.AND P0, PT, R18, 0x1, PT ;  /* 0x000000011200780c */ /* 0x000fda0003f04070 */
[----:B------:R-:W-:Y:S05]  /*3730*/  @P0 BRA `(.L_x_68) ;  /* 0x0000000000780947 */ /* 0x000fea0003800000 */
[----:B------:R-:W-:Y:S01]  /*3740*/  LOP3.LUT R5, R6, 0x7fffff, RZ, 0xc0, !PT ;  /* 0x007fffff06057812 */ /* 0x000fe200078ec0ff */
[----:B------:R-:W-:-:S03]  /*3750*/  IMAD.MOV.U32 R15, RZ, RZ, 0x3 ;  /* 0x00000003ff0f7424 */ /* 0x000fc600078e00ff */
[----:B------:R-:W-:Y:S02]  /*3760*/  LOP3.LUT R5, R5, 0x3f800000, RZ, 0xfc, !PT ;  /* 0x3f80000005057812 */ /* 0x000fe400078efcff */
[----:B------:R-:W-:Y:S02]  /*3770*/  SHF.L.U32 R15, R15, R18, RZ ;  /* 0x000000120f0f7219 */ /* 0x000fe400000006ff */
[----:B------:R-:W0:Y:S02]  /*3780*/  MUFU.RCP R10, R5 ;  /* 0x00000005000a7308 */ /* 0x000e240000001000 */
[----:B0-----:R-:W-:-:S04]  /*3790*/  FFMA R12, R5, R10, -1 ;  /* 0xbf800000050c7423 */ /* 0x001fc8000000000a */
[----:B------:R-:W-:-:S04]  /*37a0*/  FADD.FTZ R13, -R12, -RZ ;  /* 0x800000ff0c0d7221 */ /* 0x000fc80000010100 */
[CCC-:B------:R-:W-:Y:S01]  /*37b0*/  FFMA.RM R12, R10.reuse, R13.reuse, R10.reuse ;  /* 0x0000000d0a0c7223 */ /* 0x1c0fe2000000400a */
[----:B------:R-:W-:-:S04]  /*37c0*/  FFMA.RP R13, R10, R13, R10 ;  /* 0x0000000d0a0d7223 */ /* 0x000fc8000000800a */
[C---:B------:R-:W-:Y:S02]  /*37d0*/  LOP3.LUT R10, R12.reuse, 0x7fffff, RZ, 0xc0, !PT ;  /* 0x007fffff0c0a7812 */ /* 0x040fe400078ec0ff */
[----:B------:R-:W-:Y:S02]  /*37e0*/  FSETP.NEU.FTZ.AND P0, PT, R12, R13, PT ;  /* 0x0000000d0c00720b */ /* 0x000fe40003f1d000 */
[----:B------:R-:W-:Y:S02]  /*37f0*/  LOP3.LUT R10, R10, 0x800000, RZ, 0xfc, !PT ;  /* 0x008000000a0a7812 */ /* 0x000fe400078efcff */
[----:B------:R-:W-:Y:S02]  /*3800*/  SEL R12, RZ, 0xffffffff, !P0 ;  /* 0xffffffffff0c7807 */ /* 0x000fe40004000000 */
[----:B------:R-:W-:-:S03]  /*3810*/  LOP3.LUT R15, R15, R10, RZ, 0xc0, !PT ;  /* 0x0000000a0f0f7212 */ /* 0x000fc600078ec0ff */
[----:B------:R-:W-:Y:S01]  /*3820*/  IMAD.MOV R5, RZ, RZ, -R12 ;  /* 0x000000ffff057224 */ /* 0x000fe200078e0a0c */
[----:B------:R-:W-:-:S04]  /*3830*/  SHF.R.U32.HI R15, RZ, R18, R15 ;  /* 0x00000012ff0f7219 */ /* 0x000fc8000001160f */
[----:B------:R-:W-:Y:S02]  /*3840*/  LOP3.LUT P1, RZ, R5, R18, R10, 0xf8, !PT ;  /* 0x0000001205ff7212 */ /* 0x000fe4000782f80a */
[C---:B------:R-:W-:Y:S02]  /*3850*/  LOP3.LUT P0, RZ, R15.reuse, 0x1, RZ, 0xc0, !PT ;  /* 0x000000010fff7812 */ /* 0x040fe4000780c0ff */
[----:B------:R-:W-:-:S04]  /*3860*/  LOP3.LUT P2, RZ, R15, 0x2, RZ, 0xc0, !PT ;  /* 0x000000020fff7812 */ /* 0x000fc8000784c0ff */
[----:B------:R-:W-:Y:S02]  /*3870*/  PLOP3.LUT P0, PT, P0, P1, P2, 0xe0, 0x0 ;  /* 0x000000000000781c */ /* 0x000fe40000703c20 */
[----:B------:R-:W-:Y:S02]  /*3880*/  LOP3.LUT P1, RZ, R6, 0x7fffff, RZ, 0xc0, !PT ;  /* 0x007fffff06ff7812 */ /* 0x000fe4000782c0ff */
[----:B------:R-:W-:-:S04]  /*3890*/  SEL R5, RZ, 0x1, !P0 ;  /* 0x00000001ff057807 */ /* 0x000fc80004000000 */
[----:B------:R-:W-:-:S04]  /*38a0*/  IADD3 R5, PT, PT, -R5, RZ, RZ ;  /* 0x000000ff05057210 */ /* 0x000fc80007ffe1ff */
[----:B------:R-:W-:Y:S01]  /*38b0*/  ISETP.GE.AND P0, PT, R5, RZ, PT ;  /* 0x000000ff0500720c */ /* 0x000fe20003f06270 */
[----:B------:R-:W-:-:S05]  /*38c0*/  VIADD R5, R14, 0xffffff04 ;  /* 0xffffff040e057836 */ /* 0x000fca0000000000 */
[----:B------:R-:W-:-:S07]  /*38d0*/  SHF.R.U32.HI R5, RZ, R5, R10 ;  /* 0x00000005ff057219 */ /* 0x000fce000001160a */
[----:B------:R-:W-:-:S04]  /*38e0*/  @!P0 VIADD R5, R5, 0x1 ;  /* 0x0000000105058836 */ /* 0x000fc80000000000 */
[----:B------:R-:W-:-:S05]  /*38f0*/  @!P1 IMAD.SHL.U32 R5, R5, 0x2, RZ ;  /* 0x0000000205059824 */ /* 0x000fca00078e00ff */
[----:B------:R-:W-:Y:S01]  /*3900*/  LOP3.LUT R10, R5, 0x80000000, R6, 0xf8, !PT ;  /* 0x80000000050a7812 */ /* 0x000fe200078ef806 */
[----:B------:R-:W-:Y:S06]  /*3910*/  BRA `(.L_x_67) ;  /* 0x0000000000047947 */ /* 0x000fec0003800000 */
.L_x_68:
[----:B------:R0:W1:Y:S02]  /*3920*/  MUFU.RCP R10, R6 ;  /* 0x00000006000a7308 */ /* 0x0000640000001000 */
.L_x_67:
[----:B------:R-:W-:Y:S05]  /*3930*/  BSYNC.RECONVERGENT B2 ;  /* 0x0000000000027941 */ /* 0x000fea0003800200 */
.L_x_65:
[----:B------:R-:W-:Y:S01]  /*3940*/  MOV R12, R16 ;  /* 0x00000010000c7202 */ /* 0x000fe20000000f00 */
[----:B------:R-:W-:-:S04]  /*3950*/  IMAD.MOV.U32 R13, RZ, RZ, 0x0 ;  /* 0x00000000ff0d7424 */ /* 0x000fc800078e00ff */
[----:B01----:R-:W-:Y:S05]  /*3960*/  RET.REL.NODEC R12 `(_Z26computeExponentialIntegraliiPKdPdPfi) ;  /* 0xffffffc40ca47950 */ /* 0x003fea0003c3ffff */
        .weak           $__internal_3_$__cuda_sm3x_div_rn_noftz_f32_slowpath
        .type           $__internal_3_$__cuda_sm3x_div_rn_noftz_f32_slowpath,@function
        .size           $__internal_3_$__cuda_sm3x_div_rn_noftz_f32_slowpath,(.L_x_84 - $__internal_3_$__cuda_sm3x_div_rn_noftz_f32_slowpath)
$__internal_3_$__cuda_sm3x_div_rn_noftz_f32_slowpath:
[----:B------:R-:W-:Y:S01]  /*3970*/  SHF.R.U32.HI R13, RZ, 0x17, R6 ;  /* 0x00000017ff0d7819 */ /* 0x000fe20000011606 */
[----:B------:R-:W-:Y:S01]  /*3980*/  BSSY.RECONVERGENT B3, `(.L_x_69) ;  /* 0x0000062000037945 */ /* 0x000fe20003800200 */
[----:B------:R-:W-:Y:S02]  /*3990*/  SHF.R.U32.HI R11, RZ, 0x17, R5 ;  /* 0x00000017ff0b7819 */ /* 0x000fe40000011605 */
[----:B------:R-:W-:Y:S02]  /*39a0*/  LOP3.LUT R17, R13, 0xff, RZ, 0xc0, !PT ;  /* 0x000000ff0d117812 */ /* 0x000fe400078ec0ff */
[----:B------:R-:W-:-:S03]  /*39b0*/  LOP3.LUT R15, R11, 0xff, RZ, 0xc0, !PT ;  /* 0x000000ff0b0f7812 */ /* 0x000fc600078ec0ff */
[----:B------:R-:W-:Y:S02]  /*39c0*/  VIADD R14, R17, 0xffffffff ;  /* 0xffffffff110e7836 */ /* 0x000fe40000000000 */
[----:B------:R-:W-:-:S03]  /*39d0*/  VIADD R13, R15, 0xffffffff ;  /* 0xffffffff0f0d7836 */ /* 0x000fc60000000000 */
[----:B------:R-:W-:-:S04]  /*39e0*/  ISETP.GT.U32.AND P0, PT, R14, 0xfd, PT ;  /* 0x000000fd0e00780c */ /* 0x000fc80003f04070 */
[----:B------:R-:W-:-:S13]  /*39f0*/  ISETP.GT.U32.OR P0, PT, R13, 0xfd, P0 ;  /* 0x000000fd0d00780c */ /* 0x000fda0000704470 */
[----:B------:R-:W-:Y:S01]  /*3a00*/  @!P0 MOV R11, RZ ;  /* 0x000000ff000b8202 */ /* 0x000fe20000000f00 */
[----:B------:R-:W-:Y:S06]  /*3a10*/  @!P0 BRA `(.L_x_70) ;  /* 0x00000000005c8947 */ /* 0x000fec0003800000 */
[----:B------:R-:W-:Y:S02]  /*3a20*/  FSETP.GTU.FTZ.AND P0, PT, |R5|, +INF , PT ;  /* 0x7f8000000500780b */ /* 0x000fe40003f1c200 */
[----:B------:R-:W-:-:S04]  /*3a30*/  FSETP.GTU.FTZ.AND P1, PT, |R6|, +INF , PT ;  /* 0x7f8000000600780b */ /* 0x000fc80003f3c200 */
[----:B------:R-:W-:-:S13]  /*3a40*/  PLOP3.LUT P0, PT, P0, P1, PT, 0xf8, 0x8f ;  /* 0x00000000008f781c */ /* 0x000fda0000703f70 */
[----:B------:R-:W-:Y:S05]  /*3a50*/  @P0 BRA `(.L_x_71) ;  /* 0x00000004004c0947 */ /* 0x000fea0003800000 */
[----:B------:R-:W-:-:S13]  /*3a60*/  LOP3.LUT P0, RZ, R6, 0x7fffffff, R5, 0xc8, !PT ;  /* 0x7fffffff06ff7812 */ /* 0x000fda000780c805 */
[----:B------:R-:W-:Y:S05]  /*3a70*/  @!P0 BRA `(.L_x_72) ;  /* 0x00000004003c8947 */ /* 0x000fea0003800000 */
[C---:B------:R-:W-:Y:S02]  /*3a80*/  FSETP.NEU.FTZ.AND P1, PT, |R5|.reuse, +INF , PT ;  /* 0x7f8000000500780b */ /* 0x040fe40003f3d200 */
[----:B------:R-:W-:Y:S02]  /*3a90*/  FSETP.NEU.FTZ.AND P2, PT, |R6|, +INF , PT ;  /* 0x7f8000000600780b */ /* 0x000fe40003f5d200 */
[----:B------:R-:W-:-:S11]  /*3aa0*/  FSETP.NEU.FTZ.AND P0, PT, |R5|, +INF , PT ;  /* 0x7f8000000500780b */ /* 0x000fd60003f1d200 */
[----:B------:R-:W-:Y:S05]  /*3ab0*/  @!P2 BRA !P1, `(.L_x_72) ;  /* 0x00000004002ca947 */ /* 0x000fea0004800000 */
[----:B------:R-:W-:-:S04]  /*3ac0*/  LOP3.LUT P1, RZ, R5, 0x7fffffff, RZ, 0xc0, !PT ;  /* 0x7fffffff05ff7812 */ /* 0x000fc8000782c0ff */
[----:B------:R-:W-:-:S13]  /*3ad0*/  PLOP3.LUT P1, PT, P2, P1, PT, 0x2f, 0xf2 ;  /* 0x0000000000f2781c */ /* 0x000fda0001722577 */
[----:B------:R-:W-:Y:S05]  /*3ae0*/  @P1 BRA `(.L_x_73) ;  /* 0x0000000400181947 */ /* 0x000fea0003800000 */
[----:B------:R-:W-:-:S04]  /*3af0*/  LOP3.LUT P1, RZ, R6, 0x7fffffff, RZ, 0xc0, !PT ;  /* 0x7fffffff06ff7812 */ /* 0x000fc8000782c0ff */
[----:B------:R-:W-:-:S13]  /*3b00*/  PLOP3.LUT P0, PT, P0, P1, PT, 0x2f, 0xf2 ;  /* 0x0000000000f2781c */ /* 0x000fda0000702577 */
[----:B------:R-:W-:Y:S05]  /*3b10*/  @P0 BRA `(.L_x_74) ;  /* 0x0000000400000947 */ /* 0x000fea0003800000 */
[----:B------:R-:W-:Y:S02]  /*3b20*/  ISETP.GE.AND P0, PT, R13, RZ, PT ;  /* 0x000000ff0d00720c */ /* 0x000fe40003f06270 */
[----:B------:R-:W-:-:S11]  /*3b30*/  ISETP.GE.AND P1, PT, R14, RZ, PT ;  /* 0x000000ff0e00720c */ /* 0x000fd60003f26270 */
[----:B------:R-:W-:Y:S02]  /*3b40*/  @P0 IMAD.MOV.U32 R11, RZ, RZ, RZ ;  /* 0x000000ffff0b0224 */ /* 0x000fe400078e00ff */
[----:B------:R-:W-:Y:S01]  /*3b50*/  @!P0 FFMA R5, R5, 1.84467440737095516160e+19, RZ ;  /* 0x5f80000005058823 */ /* 0x000fe200000000ff */
[----:B------:R-:W-:Y:S02]  /*3b60*/  @!P0 IMAD.MOV.U32 R11, RZ, RZ, -0x40 ;  /* 0xffffffc0ff0b8424 */ /* 0x000fe400078e00ff */
[----:B------:R-:W-:Y:S02]  /*3b70*/  @!P1 FFMA R6, R6, 1.84467440737095516160e+19, RZ ;  /* 0x5f80000006069823 */ /* 0x000fe400000000ff */
[----:B------:R-:W-:-:S07]  /*3b80*/  @!P1 VIADD R11, R11, 0x40 ;  /* 0x000000400b0b9836 */ /* 0x000fce0000000000 */
.L_x_70:
[----:B------:R-:W-:Y:S01]  /*3b90*/  LEA R13, R17, 0xc0800000, 0x17 ;  /* 0xc0800000110d7811 */ /* 0x000fe200078eb8ff */
[----:B------:R-:W-:Y:S03]  /*3ba0*/  BSSY.RECONVERGENT B4, `(.L_x_75) ;  /* 0x0000036000047945 */ /* 0x000fe60003800200 */
[----:B------:R-:W-:Y:S01]  /*3bb0*/  IADD3 R13, PT, PT, -R13, R6, RZ ;  /* 0x000000060d0d7210 */ /* 0x000fe20007ffe1ff */
[----:B------:R-:W-:-:S03]  /*3bc0*/  VIADD R6, R15, 0xffffff81 ;  /* 0xffffff810f067836 */ /* 0x000fc60000000000 */
[----:B------:R-:W0:Y:S01]  /*3bd0*/  MUFU.RCP R14, R13 ;  /* 0x0000000d000e7308 */ /* 0x000e220000001000 */
[----:B------:R-:W-:Y:S01]  /*3be0*/  FADD.FTZ R16, -R13, -RZ ;  /* 0x800000ff0d107221 */ /* 0x000fe20000010100 */
[C---:B------:R-:W-:Y:S01]  /*3bf0*/  IMAD R5, R6.reuse, -0x800000, R5 ;  /* 0xff80000006057824 */ /* 0x040fe200078e0205 */
[----:B------:R-:W-:-:S05]  /*3c00*/  IADD3 R6, PT, PT, R6, 0x7f, -R17 ;  /* 0x0000007f06067810 */ /* 0x000fca0007ffe811 */
[----:B------:R-:W-:Y:S02]  /*3c10*/  IMAD.IADD R6, R6, 0x1, R11 ;  /* 0x0000000106067824 */ /* 0x000fe400078e020b */
[----:B0-----:R-:W-:-:S04]  /*3c20*/  FFMA R15, R14, R16, 1 ;  /* 0x3f8000000e0f7423 */ /* 0x001fc80000000010 */
[----:B------:R-:W-:-:S04]  /*3c30*/  FFMA R19, R14, R15, R14 ;  /* 0x0000000f0e137223 */ /* 0x000fc8000000000e */
[----:B------:R-:W-:-:S04]  /*3c40*/  FFMA R14, R5, R19, RZ ;  /* 0x00000013050e7223 */ /* 0x000fc800000000ff */
[----:B------:R-:W-:-:S04]  /*3c50*/  FFMA R15, R16, R14, R5 ;  /* 0x0000000e100f7223 */ /* 0x000fc80000000005 */
[----:B------:R-:W-:-:S04]  /*3c60*/  FFMA R18, R19, R15, R14 ;  /* 0x0000000f13127223 */ /* 0x000fc8000000000e */
[----:B------:R-:W-:-:S04]  /*3c70*/  FFMA R15, R16, R18, R5 ;  /* 0x00000012100f7223 */ /* 0x000fc80000000005 */
[----:B------:R-:W-:-:S05]  /*3c80*/  FFMA R14, R19, R15, R18 ;  /* 0x0000000f130e7223 */ /* 0x000fca0000000012 */
[----:B------:R-:W-:-:S04]  /*3c90*/  SHF.R.U32.HI R5, RZ, 0x17, R14 ;  /* 0x00000017ff057819 */ /* 0x000fc8000001160e */
[----:B------:R-:W-:-:S05]  /*3ca0*/  LOP3.LUT R5, R5, 0xff, RZ, 0xc0, !PT ;  /* 0x000000ff05057812 */ /* 0x000fca00078ec0ff */
[----:B------:R-:W-:-:S05]  /*3cb0*/  IMAD.IADD R13, R5, 0x1, R6 ;  /* 0x00000001050d7824 */ /* 0x000fca00078e0206 */
[----:B------:R-:W-:-:S04]  /*3cc0*/  IADD3 R5, PT, PT, R13, -0x1, RZ ;  /* 0xffffffff0d057810 */ /* 0x000fc80007ffe0ff */
[----:B------:R-:W-:-:S13]  /*3cd0*/  ISETP.GE.U32.AND P0, PT, R5, 0xfe, PT ;  /* 0x000000fe0500780c */ /* 0x000fda0003f06070 */
[----:B------:R-:W-:Y:S05]  /*3ce0*/  @!P0 BRA `(.L_x_76) ;  /* 0x0000000000808947 */ /* 0x000fea0003800000 */
[----:B------:R-:W-:-:S13]  /*3cf0*/  ISETP.GT.AND P0, PT, R13, 0xfe, PT ;  /* 0x000000fe0d00780c */ /* 0x000fda0003f04270 */
[----:B------:R-:W-:Y:S05]  /*3d00*/  @P0 BRA `(.L_x_77) ;  /* 0x00000000006c0947 */ /* 0x000fea0003800000 */
[----:B------:R-:W-:-:S13]  /*3d10*/  ISETP.GE.AND P0, PT, R13, 0x1, PT ;  /* 0x000000010d00780c */ /* 0x000fda0003f06270 */
[----:B------:R-:W-:Y:S05]  /*3d20*/  @P0 BRA `(.L_x_78) ;  /* 0x0000000000740947 */ /* 0x000fea0003800000 */
[----:B------:R-:W-:Y:S02]  /*3d30*/  ISETP.GE.AND P0, PT, R13, -0x18, PT ;  /* 0xffffffe80d00780c */ /* 0x000fe40003f06270 */
[----:B------:R-:W-:-:S11]  /*3d40*/  LOP3.LUT R14, R14, 0x80000000, RZ, 0xc0, !PT ;  /* 0x800000000e0e7812 */ /* 0x000fd600078ec0ff */
[----:B------:R-:W-:Y:S05]  /*3d50*/  @!P0 BRA `(.L_x_78) ;  /* 0x0000000000688947 */ /* 0x000fea0003800000 */
[-CC-:B------:R-:W-:Y:S01]  /*3d60*/  FFMA.RZ R5, R19, R15.reuse, R18.reuse ;  /* 0x0000000f13057223 */ /* 0x180fe2000000c012 */
[----:B------:R-:W-:Y:S02]  /*3d70*/  VIADD R16, R13, 0x20 ;  /* 0x000000200d107836 */ /* 0x000fe40000000000 */
[-CC-:B------:R-:W-:Y:S01]  /*3d80*/  FFMA.RM R6, R19, R15.reuse, R18.reuse ;  /* 0x0000000f13067223 */ /* 0x180fe20000004012 */
[----:B------:R-:W-:Y:S02]  /*3d90*/  ISETP.NE.AND P2, PT, R13, RZ, PT ;  /* 0x000000ff0d00720c */ /* 0x000fe40003f45270 */
[----:B------:R-:W-:Y:S01]  /*3da0*/  LOP3.LUT R11, R5, 0x7fffff, RZ, 0xc0, !PT ;  /* 0x007fffff050b7812 */ /* 0x000fe200078ec0ff */
[----:B------:R-:W-:Y:S01]  /*3db0*/  FFMA.RP R5, R19, R15, R18 ;  /* 0x0000000f13057223 */ /* 0x000fe20000008012 */
[----:B------:R-:W-:Y:S01]  /*3dc0*/  ISETP.NE.AND P1, PT, R13, RZ, PT ;  /* 0x000000ff0d00720c */ /* 0x000fe20003f25270 */
[----:B------:R-:W-:Y:S01]  /*3dd0*/  IMAD.MOV R13, RZ, RZ, -R13 ;  /* 0x000000ffff0d7224 */ /* 0x000fe200078e0a0d */
[----:B------:R-:W-:-:S02]  /*3de0*/  LOP3.LUT R11, R11, 0x800000, RZ, 0xfc, !PT ;  /* 0x008000000b0b7812 */ /* 0x000fc400078efcff */
[----:B------:R-:W-:Y:S02]  /*3df0*/  FSETP.NEU.FTZ.AND P0, PT, R5, R6, PT ;  /* 0x000000060500720b */ /* 0x000fe40003f1d000 */
[----:B------:R-:W-:Y:S02]  /*3e00*/  SHF.L.U32 R16, R11, R16, RZ ;  /* 0x000000100b107219 */ /* 0x000fe400000006ff */
[----:B------:R-:W-:Y:S02]  /*3e10*/  SEL R6, R13, RZ, P2 ;  /* 0x000000ff0d067207 */ /* 0x000fe40001000000 */
[----:B------:R-:W-:Y:S02]  /*3e20*/  ISETP.NE.AND P1, PT, R16, RZ, P1 ;  /* 0x000000ff1000720c */ /* 0x000fe40000f25270 */
[----:B------:R-:W-:Y:S02]  /*3e30*/  SHF.R.U32.HI R6, RZ, R6, R11 ;  /* 0x00000006ff067219 */ /* 0x000fe4000001160b */
[----:B------:R-:W-:-:S02]  /*3e40*/  PLOP3.LUT P0, PT, P0, P1, PT, 0xf8, 0x8f ;  /* 0x00000000008f781c */ /* 0x000fc40000703f70 */
[----:B------:R-:W-:Y:S02]  /*3e50*/  SHF.R.U32.HI R16, RZ, 0x1, R6 ;  /* 0x00000001ff107819 */ /* 0x000fe40000011606 */
[----:B------:R-:W-:-:S04]  /*3e60*/  SEL R5, RZ, 0x1, !P0 ;  /* 0x00000001ff057807 */ /* 0x000fc80004000000 */
[----:B------:R-:W-:-:S04]  /*3e70*/  LOP3.LUT R5, R5, 0x1, R16, 0xf8, !PT ;  /* 0x0000000105057812 */ /* 0x000fc800078ef810 */
[----:B------:R-:W-:-:S05]  /*3e80*/  LOP3.LUT R5, R5, R6, RZ, 0xc0, !PT ;  /* 0x0000000605057212 */ /* 0x000fca00078ec0ff */
[----:B------:R-:W-:-:S05]  /*3e90*/  IMAD.IADD R5, R16, 0x1, R5 ;  /* 0x0000000110057824 */ /* 0x000fca00078e0205 */
[----:B------:R-:W-:Y:S01]  /*3ea0*/  LOP3.LUT R14, R5, R14, RZ, 0xfc, !PT ;  /* 0x0000000e050e7212 */ /* 0x000fe200078efcff */
[----:B------:R-:W-:Y:S06]  /*3eb0*/  BRA `(.L_x_78) ;  /* 0x0000000000107947 */ /* 0x000fec0003800000 */
.L_x_77:
[----:B------:R-:W-:-:S04]  /*3ec0*/  LOP3.LUT R14, R14, 0x80000000, RZ, 0xc0, !PT ;  /* 0x800000000e0e7812 */ /* 0x000fc800078ec0ff */
[----:B------:R-:W-:Y:S01]  /*3ed0*/  LOP3.LUT R14, R14, 0x7f800000, RZ, 0xfc, !PT ;  /* 0x7f8000000e0e7812 */ /* 0x000fe200078efcff */
[----:B------:R-:W-:Y:S06]  /*3ee0*/  BRA `(.L_x_78) ;  /* 0x0000000000047947 */ /* 0x000fec0003800000 */
.L_x_76:
[----:B------:R-:W-:-:S07]  /*3ef0*/  LEA R14, R6, R14, 0x17 ;  /* 0x0000000e060e7211 */ /* 0x000fce00078eb8ff */
.L_x_78:
[----:B------:R-:W-:Y:S05]  /*3f00*/  BSYNC.RECONVERGENT B4 ;  /* 0x0000000000047941 */ /* 0x000fea0003800200 */
.L_x_75:
[----:B------:R-:W-:Y:S05]  /*3f10*/  BRA `(.L_x_79) ;  /* 0x0000000000207947 */ /* 0x000fea0003800000 */
.L_x_74:
[----:B------:R-:W-:-:S04]  /*3f20*/  LOP3.LUT R5, R6, 0x80000000, R5, 0x48, !PT ;  /* 0x8000000006057812 */ /* 0x000fc800078e4805 */
[----:B------:R-:W-:Y:S01]  /*3f30*/  LOP3.LUT R14, R5, 0x7f800000, RZ, 0xfc, !PT ;  /* 0x7f800000050e7812 */ /* 0x000fe200078efcff */
[----:B------:R-:W-:Y:S06]  /*3f40*/  BRA `(.L_x_79) ;  /* 0x0000000000147947 */ /* 0x000fec0003800000 */
.L_x_73:
[----:B------:R-:W-:Y:S01]  /*3f50*/  LOP3.LUT R14, R6, 0x80000000, R5, 0x48, !PT ;  /* 0x80000000060e7812 */ /* 0x000fe200078e4805 */
[----:B------:R-:W-:Y:S06]  /*3f60*/  BRA `(.L_x_79) ;  /* 0x00000000000c7947 */ /* 0x000fec0003800000 */
.L_x_72:
[----:B------:R-:W0:Y:S01]  /*3f70*/  MUFU.RSQ R14, -QNAN ;  /* 0xffc00000000e7908 */ /* 0x000e220000001400 */
[----:B------:R-:W-:Y:S05]  /*3f80*/  BRA `(.L_x_79) ;  /* 0x0000000000047947 */ /* 0x000fea0003800000 */
.L_x_71:
[----:B------:R-:W-:-:S07]  /*3f90*/  FADD.FTZ R14, R5, R6 ;  /* 0x00000006050e7221 */ /* 0x000fce0000010000 */
.L_x_79:
[----:B------:R-:W-:Y:S05]  /*3fa0*/  BSYNC.RECONVERGENT B3 ;  /* 0x0000000000037941 */ /* 0x000fea0003800200 */
.L_x_69:
[----:B------:R-:W-:Y:S02]  /*3fb0*/  IMAD.MOV.U32 R13, RZ, RZ, 0x0 ;  /* 0x00000000ff0d7424 */ /* 0x000fe400078e00ff */
[----:B0-----:R-:W-:Y:S02]  /*3fc0*/  IMAD.MOV.U32 R5, RZ, RZ, R14 ;  /* 0x000000ffff057224 */ /* 0x001fe400078e000e */
[----:B------:R-:W-:Y:S05]  /*3fd0*/  RET.REL.NODEC R12 `(_Z26computeExponentialIntegraliiPKdPdPfi) ;  /* 0xffffffc00c087950 */ /* 0x000fea0003c3ffff */
.L_x_80:
[----:B------:R-:W-:-:S00]  /*3fe0*/  BRA `(.L_x_80) ;  /* 0xfffffffc00fc7947 */ /* 0x000fc0000383ffff */
[----:B------:R-:W-:-:S00]  /*3ff0*/  NOP ;  /* 0x0000000000007918 */ /* 0x000fc00000000000 */
        /* <DEDUP_REMOVED lines=8> */
.L_x_84:


//--------------------- .nv.shared.reserved.0     --------------------------
	.section	.nv.shared.reserved.0,"aw",@nobits
	.weak		__nv_reservedSMEM_offset_0_alias
	.size		__nv_reservedSMEM_offset_0_alias, 0, 64
	.other		__nv_reservedSMEM_offset_0_alias,@"STO_CUDA_RESERVED_SHARED STV_DEFAULT"
__nv_reservedSMEM_offset_0_alias:
	.zero		0
	.zero		64


//--------------------- .nv.constant0._Z26computeExponentialIntegraliiPKdPdPfi --------------------------
	.section	.nv.constant0._Z26computeExponentialIntegraliiPKdPdPfi,"a",@progbits
	.sectionflags	@""
	.align	4
.nv.constant0._Z26computeExponentialIntegraliiPKdPdPfi:
	.zero		932


//--------------------- SYMBOLS --------------------------

	.type		.nv.reservedSmem.offset0,@object
	.size		.nv.reservedSmem.offset0,0x4
